	.target	sm_100a

	.elftype	@"ET_EXEC"


//--------------------- .note.nv.tkinfo           --------------------------
	.section	.note.nv.tkinfo,"",@"SHT_NOTE"
	.sectionflags	@"SHF_NOTE_NV_TKINFO"
	.tkinfo
        /*0018*/ 	.word	0x00000002
        /*0030*/ 	.string	""
        /*0030*/ 	.string	"ptxas"
        /*0030*/ 	.string	"Cuda compilation tools, release 13.0, V13.0.88"
        /*0030*/ 	.string	"Build cuda_13.0.r13.0/compiler.36424714_0"
        /*0030*/ 	.string	"-arch sm_100a -m 64 "



//--------------------- .note.nv.cuinfo           --------------------------
	.section	.note.nv.cuinfo,"",@"SHT_NOTE"
	.sectionflags	@"SHF_NOTE_NV_CUINFO"
        /*0018*/ 	.short	0x0002
        /*001a*/ 	.short	0x0064
        /*001c*/ 	.short	0x0082
	.zero		2


//--------------------- .nv.info                  --------------------------
	.section	.nv.info,"",@"SHT_CUDA_INFO"
	.align	4


	//----- nvinfo : EIATTR_REGCOUNT
	.align		4
        /*0000*/ 	.byte	0x04, 0x2f
        /*0002*/ 	.short	(.L_19 - .L_18)
	.align		4
.L_18:
        /*0004*/ 	.word	index@(_ZN7cutlass13device_kernelINS_4conv6kernel13ConvUniversalINS1_16ConvProblemShapeILNS1_8OperatorE1ELi3EEENS1_10collective14CollectiveConvINS1_47MainloopSm100TmaUmmaWarpSpecializedImplicitGemmILS5_1ELi13ELi3ELi1ELi2EN4cute5tupleIJNSA_1CILi1EEESD_SD_EEEEENSB_IJNSC_ILi64EEESG_NSB_IJSG_EEEEEENS_6half_tESJ_NSA_8TiledMMAINSA_8MMA_AtomIJNSA_20SM100_MMA_F16BF16_SSISJ_SJ_fLi64ELi64ELNSA_4UMMA5MajorE0ELSO_1ELNSN_7ScaleInE0ELSP_0EEEEEENSA_6LayoutISE_NSB_IJNSC_ILi0EEEST_ST_EEEEENSB_IJNSA_10UnderscoreESW_SW_EEEEENS7_6detail27Sm100ImplicitGemmTileTraitsINSA_20SM90_TMA_LOAD_IM2COLENSA_14ComposedLayoutINSA_7SwizzleILi3ELi4ELi3EEENSA_18smem_ptr_flag_bitsILi16EEENSS_INSB_IJNSC_ILi8EEESG_EEENSB_IJSG_SD_EEEEEEEvEENS10_INSA_13SM90_TMA_LOADENS12_IS14_S16_NSS_INSB_IJSG_S17_EEENSB_IJSD_SG_EEEEEEEvEEEENS_8epilogue10collective18CollectiveEpilogueINS1K_23Sm100TmaWarpSpecializedILi3ELi2ELi16ELb1ELb0EEEJSI_NSB_IJNSS_ISG_SD_EENSS_INSC_ILi32EEESD_EEEEESJ_NSB_IJNSB_IJllllEEESD_ST_EEESJ_S1U_NS1K_6fusion15FusionCallbacksIS1O_NS1V_17LinearCombinationISJ_fSJ_fLNS_15FloatRoundStyleE2EEESI_S1S_JEEENSA_5SM1004TMEM4LOAD26SM100_TMEM_LOAD_16dp256b4xES11_NS12_INS13_ILi2ELi4ELi3EEES16_NSS_INSB_IJS17_S1Q_EEENSB_IJS1Q_SD_EEEEEEENSA_17SM75_U32x4_LDSM_NENSA_21SM90_TMA_STORE_IM2COLES29_NSA_17SM90_U32x4_STSM_NENSA_39AutoVectorizingCopyWithAssumedAlignmentILi128EEEEEEvvEEEEvNT_6ParamsE)
        /*0008*/ 	.word	0x0000004d


	//----- nvinfo : EIATTR_FRAME_SIZE
	.align		4
.L_19:
        /*000c*/ 	.byte	0x04, 0x11
        /*000e*/ 	.short	(.L_21 - .L_20)
	.align		4
.L_20:
        /*0010*/ 	.word	index@($__internal_2_$__cuda_sm10x_tcgen05_guardrail_trap_unallocated_columns_being_dealloced)
        /*0014*/ 	.word	0x00000008


	//----- nvinfo : EIATTR_FRAME_SIZE
	.align		4
.L_21:
        /*0018*/ 	.byte	0x04, 0x11
        /*001a*/ 	.short	(.L_23 - .L_22)
	.align		4
.L_22:
        /*001c*/ 	.word	index@($__internal_1_$__cuda_sm10x_tcgen05_guardrail_trap_phase_invalid_during_alloc)
        /*0020*/ 	.word	0x00000008


	//----- nvinfo : EIATTR_FRAME_SIZE
	.align		4
.L_23:
        /*0024*/ 	.byte	0x04, 0x11
        /*0026*/ 	.short	(.L_25 - .L_24)
	.align		4
.L_24:
        /*0028*/ 	.word	index@($__internal_0_$__cuda_sm10x_tcgen05_guardrail_trap_col_being_dealloced_not_returned_by_alloc)
        /*002c*/ 	.word	0x00000008


	//----- nvinfo : EIATTR_FRAME_SIZE
	.align		4
.L_25:
        /*0030*/ 	.byte	0x04, 0x11
        /*0032*/ 	.short	(.L_27 - .L_26)
	.align		4
.L_26:
        /*0034*/ 	.word	index@(_ZN7cutlass13device_kernelINS_4conv6kernel13ConvUniversalINS1_16ConvProblemShapeILNS1_8OperatorE1ELi3EEENS1_10collective14CollectiveConvINS1_47MainloopSm100TmaUmmaWarpSpecializedImplicitGemmILS5_1ELi13ELi3ELi1ELi2EN4cute5tupleIJNSA_1CILi1EEESD_SD_EEEEENSB_IJNSC_ILi64EEESG_NSB_IJSG_EEEEEENS_6half_tESJ_NSA_8TiledMMAINSA_8MMA_AtomIJNSA_20SM100_MMA_F16BF16_SSISJ_SJ_fLi64ELi64ELNSA_4UMMA5MajorE0ELSO_1ELNSN_7ScaleInE0ELSP_0EEEEEENSA_6LayoutISE_NSB_IJNSC_ILi0EEEST_ST_EEEEENSB_IJNSA_10UnderscoreESW_SW_EEEEENS7_6detail27Sm100ImplicitGemmTileTraitsINSA_20SM90_TMA_LOAD_IM2COLENSA_14ComposedLayoutINSA_7SwizzleILi3ELi4ELi3EEENSA_18smem_ptr_flag_bitsILi16EEENSS_INSB_IJNSC_ILi8EEESG_EEENSB_IJSG_SD_EEEEEEEvEENS10_INSA_13SM90_TMA_LOADENS12_IS14_S16_NSS_INSB_IJSG_S17_EEENSB_IJSD_SG_EEEEEEEvEEEENS_8epilogue10collective18CollectiveEpilogueINS1K_23Sm100TmaWarpSpecializedILi3ELi2ELi16ELb1ELb0EEEJSI_NSB_IJNSS_ISG_SD_EENSS_INSC_ILi32EEESD_EEEEESJ_NSB_IJNSB_IJllllEEESD_ST_EEESJ_S1U_NS1K_6fusion15FusionCallbacksIS1O_NS1V_17LinearCombinationISJ_fSJ_fLNS_15FloatRoundStyleE2EEESI_S1S_JEEENSA_5SM1004TMEM4LOAD26SM100_TMEM_LOAD_16dp256b4xES11_NS12_INS13_ILi2ELi4ELi3EEES16_NSS_INSB_IJS17_S1Q_EEENSB_IJS1Q_SD_EEEEEEENSA_17SM75_U32x4_LDSM_NENSA_21SM90_TMA_STORE_IM2COLES29_NSA_17SM90_U32x4_STSM_NENSA_39AutoVectorizingCopyWithAssumedAlignmentILi128EEEEEEvvEEEEvNT_6ParamsE)
        /*0038*/ 	.word	0x00000008


	//----- nvinfo : EIATTR_MIN_STACK_SIZE
	.align		4
.L_27:
        /*003c*/ 	.byte	0x04, 0x12
        /*003e*/ 	.short	(.L_29 - .L_28)
	.align		4
.L_28:
        /*0040*/ 	.word	index@(_ZN7cutlass13device_kernelINS_4conv6kernel13ConvUniversalINS1_16ConvProblemShapeILNS1_8OperatorE1ELi3EEENS1_10collective14CollectiveConvINS1_47MainloopSm100TmaUmmaWarpSpecializedImplicitGemmILS5_1ELi13ELi3ELi1ELi2EN4cute5tupleIJNSA_1CILi1EEESD_SD_EEEEENSB_IJNSC_ILi64EEESG_NSB_IJSG_EEEEEENS_6half_tESJ_NSA_8TiledMMAINSA_8MMA_AtomIJNSA_20SM100_MMA_F16BF16_SSISJ_SJ_fLi64ELi64ELNSA_4UMMA5MajorE0ELSO_1ELNSN_7ScaleInE0ELSP_0EEEEEENSA_6LayoutISE_NSB_IJNSC_ILi0EEEST_ST_EEEEENSB_IJNSA_10UnderscoreESW_SW_EEEEENS7_6detail27Sm100ImplicitGemmTileTraitsINSA_20SM90_TMA_LOAD_IM2COLENSA_14ComposedLayoutINSA_7SwizzleILi3ELi4ELi3EEENSA_18smem_ptr_flag_bitsILi16EEENSS_INSB_IJNSC_ILi8EEESG_EEENSB_IJSG_SD_EEEEEEEvEENS10_INSA_13SM90_TMA_LOADENS12_IS14_S16_NSS_INSB_IJSG_S17_EEENSB_IJSD_SG_EEEEEEEvEEEENS_8epilogue10collective18CollectiveEpilogueINS1K_23Sm100TmaWarpSpecializedILi3ELi2ELi16ELb1ELb0EEEJSI_NSB_IJNSS_ISG_SD_EENSS_INSC_ILi32EEESD_EEEEESJ_NSB_IJNSB_IJllllEEESD_ST_EEESJ_S1U_NS1K_6fusion15FusionCallbacksIS1O_NS1V_17LinearCombinationISJ_fSJ_fLNS_15FloatRoundStyleE2EEESI_S1S_JEEENSA_5SM1004TMEM4LOAD26SM100_TMEM_LOAD_16dp256b4xES11_NS12_INS13_ILi2ELi4ELi3EEES16_NSS_INSB_IJS17_S1Q_EEENSB_IJS1Q_SD_EEEEEEENSA_17SM75_U32x4_LDSM_NENSA_21SM90_TMA_STORE_IM2COLES29_NSA_17SM90_U32x4_STSM_NENSA_39AutoVectorizingCopyWithAssumedAlignmentILi128EEEEEEvvEEEEvNT_6ParamsE)
        /*0044*/ 	.word	0x00000008
.L_29:


//--------------------- .nv.compat                --------------------------
	.section	.nv.compat,"",@"SHT_CUDA_COMPAT_INFO"
	.align	4
        /*0000*/ 	.byte	0x02, 0x09, 0x01, 0x00, 0x02, 0x02, 0x02, 0x00, 0x02, 0x05, 0x05, 0x00, 0x03, 0x07, 0x01, 0x01
        /*0010*/ 	.byte	0x02, 0x03, 0x01, 0x00, 0x02, 0x06, 0x01, 0x00, 0x04, 0x0b, 0x08, 0x00, 0x09, 0x00, 0x00, 0x00
        /*0020*/ 	.byte	0x00, 0x00, 0x00, 0x00


//--------------------- .nv.info._ZN7cutlass13device_kernelINS_4conv6kernel13ConvUniversalINS1_16ConvProblemShapeILNS1_8OperatorE1ELi3EEENS1_10collective14CollectiveConvINS1_47MainloopSm100TmaUmmaWarpSpecializedImplicitGemmILS5_1ELi13ELi3ELi1ELi2EN4cute5tupleIJNSA_1CILi1EEESD_SD_EEEEENSB_IJNSC_ILi64EEESG_NSB_IJSG_EEEEEENS_6half_tESJ_NSA_8TiledMMAINSA_8MMA_AtomIJNSA_20SM100_MMA_F16BF16_SSISJ_SJ_fLi64ELi64ELNSA_4UMMA5MajorE0ELSO_1ELNSN_7ScaleInE0ELSP_0EEEEEENSA_6LayoutISE_NSB_IJNSC_ILi0EEEST_ST_EEEEENSB_IJNSA_10UnderscoreESW_SW_EEEEENS7_6detail27Sm100ImplicitGemmTileTraitsINSA_20SM90_TMA_LOAD_IM2COLENSA_14ComposedLayoutINSA_7SwizzleILi3ELi4ELi3EEENSA_18smem_ptr_flag_bitsILi16EEENSS_INSB_IJNSC_ILi8EEESG_EEENSB_IJSG_SD_EEEEEEEvEENS10_INSA_13SM90_TMA_LOADENS12_IS14_S16_NSS_INSB_IJSG_S17_EEENSB_IJSD_SG_EEEEEEEvEEEENS_8epilogue10collective18CollectiveEpilogueINS1K_23Sm100TmaWarpSpecializedILi3ELi2ELi16ELb1ELb0EEEJSI_NSB_IJNSS_ISG_SD_EENSS_INSC_ILi32EEESD_EEEEESJ_NSB_IJNSB_IJllllEEESD_ST_EEESJ_S1U_NS1K_6fusion15FusionCallbacksIS1O_NS1V_17LinearCombinationISJ_fSJ_fLNS_15FloatRoundStyleE2EEESI_S1S_JEEENSA_5SM1004TMEM4LOAD26SM100_TMEM_LOAD_16dp256b4xES11_NS12_INS13_ILi2ELi4ELi3EEES16_NSS_INSB_IJS17_S1Q_EEENSB_IJS1Q_SD_EEEEEEENSA_17SM75_U32x4_LDSM_NENSA_21SM90_TMA_STORE_IM2COLES29_NSA_17SM90_U32x4_STSM_NENSA_39AutoVectorizingCopyWithAssumedAlignmentILi128EEEEEEvvEEEEvNT_6ParamsE --------------------------
	.section	.nv.info._ZN7cutlass13device_kernelINS_4conv6kernel13ConvUniversalINS1_16ConvProblemShapeILNS1_8OperatorE1ELi3EEENS1_10collective14CollectiveConvINS1_47MainloopSm100TmaUmmaWarpSpecializedImplicitGemmILS5_1ELi13ELi3ELi1ELi2EN4cute5tupleIJNSA_1CILi1EEESD_SD_EEEEENSB_IJNSC_ILi64EEESG_NSB_IJSG_EEEEEENS_6half_tESJ_NSA_8TiledMMAINSA_8MMA_AtomIJNSA_20SM100_MMA_F16BF16_SSISJ_SJ_fLi64ELi64ELNSA_4UMMA5MajorE0ELSO_1ELNSN_7ScaleInE0ELSP_0EEEEEENSA_6LayoutISE_NSB_IJNSC_ILi0EEEST_ST_EEEEENSB_IJNSA_10UnderscoreESW_SW_EEEEENS7_6detail27Sm100ImplicitGemmTileTraitsINSA_20SM90_TMA_LOAD_IM2COLENSA_14ComposedLayoutINSA_7SwizzleILi3ELi4ELi3EEENSA_18smem_ptr_flag_bitsILi16EEENSS_INSB_IJNSC_ILi8EEESG_EEENSB_IJSG_SD_EEEEEEEvEENS10_INSA_13SM90_TMA_LOADENS12_IS14_S16_NSS_INSB_IJSG_S17_EEENSB_IJSD_SG_EEEEEEEvEEEENS_8epilogue10collective18CollectiveEpilogueINS1K_23Sm100TmaWarpSpecializedILi3ELi2ELi16ELb1ELb0EEEJSI_NSB_IJNSS_ISG_SD_EENSS_INSC_ILi32EEESD_EEEEESJ_NSB_IJNSB_IJllllEEESD_ST_EEESJ_S1U_NS1K_6fusion15FusionCallbacksIS1O_NS1V_17LinearCombinationISJ_fSJ_fLNS_15FloatRoundStyleE2EEESI_S1S_JEEENSA_5SM1004TMEM4LOAD26SM100_TMEM_LOAD_16dp256b4xES11_NS12_INS13_ILi2ELi4ELi3EEES16_NSS_INSB_IJS17_S1Q_EEENSB_IJS1Q_SD_EEEEEEENSA_17SM75_U32x4_LDSM_NENSA_21SM90_TMA_STORE_IM2COLES29_NSA_17SM90_U32x4_STSM_NENSA_39AutoVectorizingCopyWithAssumedAlignmentILi128EEEEEEvvEEEEvNT_6ParamsE,"",@"SHT_CUDA_INFO"
	.sectionflags	@""
	.align	4


	//----- nvinfo : EIATTR_CUDA_API_VERSION
	.align		4
        /*0000*/ 	.byte	0x04, 0x37
        /*0002*/ 	.short	(.L_31 - .L_30)
.L_30:
        /*0004*/ 	.word	0x00000082


	//----- nvinfo : EIATTR_KPARAM_INFO
	.align		4
.L_31:
        /*0008*/ 	.byte	0x04, 0x17
        /*000a*/ 	.short	(.L_33 - .L_32)
.L_32:
        /*000c*/ 	.word	0x00000000
        /*0010*/ 	.short	0x0000
        /*0012*/ 	.short	0x0000
        /*0014*/ 	.byte	0x00, 0xf0, 0x01, 0x24


	//----- nvinfo : EIATTR_AT_ENTRY_FRAGMENTS
	.align		4
.L_33:
        /*0018*/ 	.byte	0x04, 0x4f
        /*001a*/ 	.short	(.L_35 - .L_34)


	//   ....[0]....
.L_34:
        /*001c*/ 	.word	0x00000006


	//----- nvinfo : EIATTR_RESERVED_SMEM_USED
	.align		4
.L_35:
        /*0020*/ 	.byte	0x01, 0x41
	.zero		2


	//----- nvinfo : EIATTR_SPARSE_MMA_MASK
	.align		4
        /*0024*/ 	.byte	0x03, 0x50
        /*0026*/ 	.short	0x0000


	//----- nvinfo : EIATTR_TCGEN05_1CTA_USED
	.align		4
        /*0028*/ 	.byte	0x01, 0x51
	.zero		2


	//----- nvinfo : EIATTR_MAXREG_COUNT
	.align		4
        /*002c*/ 	.byte	0x03, 0x1b
        /*002e*/ 	.short	0x00ff


	//----- nvinfo : EIATTR_NUM_BARRIERS
	.align		4
        /*0030*/ 	.byte	0x02, 0x4c
        /*0032*/ 	.byte	0x07
	.zero		1


	//----- nvinfo : EIATTR_EXTERNS
	.align		4
        /*0034*/ 	.byte	0x04, 0x0f
        /*0036*/ 	.short	(.L_37 - .L_36)


	//   ....[0]....
	.align		4
.L_36:
        /*0038*/ 	.word	index@(__assertfail)


	//----- nvinfo : EIATTR_MERCURY_ISA_VERSION
	.align		4
.L_37:
        /*003c*/ 	.byte	0x03, 0x5f
        /*003e*/ 	.short	0x0101


	//----- nvinfo : EIATTR_INT_WARP_WIDE_INSTR_OFFSETS
	.align		4
        /*0040*/ 	.byte	0x04, 0x31
        /*0042*/ 	.short	(.L_39 - .L_38)


	//   ....[0]....
.L_38:
        /*0044*/ 	.word	0x00004260


	//   ....[1]....
        /*0048*/ 	.word	0x00004280


	//   ....[2]....
        /*004c*/ 	.word	0x000042b0


	//   ....[3]....
        /*0050*/ 	.word	0x00004fb0


	//   ....[4]....
        /*0054*/ 	.word	0x000050d0


	//   ....[5]....
        /*0058*/ 	.word	0x00005280


	//   ....[6]....
        /*005c*/ 	.word	0x000052e0


	//----- nvinfo : EIATTR_COOP_GROUP_MASK_REGIDS
	.align		4
.L_39:
        /*0060*/ 	.byte	0x04, 0x29
        /*0062*/ 	.short	(.L_41 - .L_40)


	//   ....[0]....
.L_40:
        /*0064*/ 	.word	0xffffffff


	//   ....[1]....
        /*0068*/ 	.word	0xffffffff


	//   ....[2]....
        /*006c*/ 	.word	0xffffffff


	//   ....[3]....
        /*0070*/ 	.word	0xffffffff


	//   ....[4]....
        /*0074*/ 	.word	0xffffffff


	//   ....[5]....
        /*0078*/ 	.word	0xffffffff


	//   ....[6]....
        /*007c*/ 	.word	0xffffffff


	//   ....[7]....
        /*0080*/ 	.word	0xffffffff


	//   ....[8]....
        /*0084*/ 	.word	0xffffffff


	//   ....[9]....
        /*0088*/ 	.word	0xffffffff


	//   ....[10]....
        /*008c*/ 	.word	0xffffffff


	//   ....[11]....
        /*0090*/ 	.word	0xffffffff


	//----- nvinfo : EIATTR_COOP_GROUP_INSTR_OFFSETS
	.align		4
.L_41:
        /*0094*/ 	.byte	0x04, 0x28
        /*0096*/ 	.short	(.L_43 - .L_42)


	//   ....[0]....
.L_42:
        /*0098*/ 	.word	0x00000090


	//   ....[1]....
        /*009c*/ 	.word	0x00000520


	//   ....[2]....
        /*00a0*/ 	.word	0x000007e0


	//   ....[3]....
        /*00a4*/ 	.word	0x00000960


	//   ....[4]....
        /*00a8*/ 	.word	0x00000a60


	//   ....[5]....
        /*00ac*/ 	.word	0x00000bb0


	//   ....[6]....
        /*00b0*/ 	.word	0x000023b0


	//   ....[7]....
        /*00b4*/ 	.word	0x000035b0


	//   ....[8]....
        /*00b8*/ 	.word	0x000037c0


	//   ....[9]....
        /*00bc*/ 	.word	0x000037f0


	//   ....[10]....
        /*00c0*/ 	.word	0x00004140


	//   ....[11]....
        /*00c4*/ 	.word	0x00004380


	//----- nvinfo : EIATTR_VRC_CTA_INIT_COUNT
	.align		4
.L_43:
        /*00c8*/ 	.byte	0x02, 0x4a
        /*00ca*/ 	.byte	0x80
	.zero		1


	//----- nvinfo : EIATTR_SYSCALL_OFFSETS
	.align		4
        /*00cc*/ 	.byte	0x04, 0x46
        /*00ce*/ 	.short	(.L_45 - .L_44)


	//   ....[0]....
.L_44:
        /*00d0*/ 	.word	0x00006060


	//   ....[1]....
        /*00d4*/ 	.word	0x00006150


	//   ....[2]....
        /*00d8*/ 	.word	0x00006ad0


	//   ....[3]....
        /*00dc*/ 	.word	0x00007460


	//----- nvinfo : EIATTR_MBARRIER_INSTR_OFFSETS
	.align		4
.L_45:
        /*00e0*/ 	.byte	0x04, 0x39
        /*00e2*/ 	.short	(.L_47 - .L_46)


	//   ....[0]....
.L_46:
        /*00e4*/ 	.word	0x00000620
        /*00e8*/ 	.word	0x000000ff
        /*00ec*/ 	.word	0x00000000
        /*00f0*/ 	.short	0x0100
        /*00f2*/ 	.byte	0x04
	.zero		1


	//   ....[1]....
        /*00f4*/ 	.word	0x00000630
        /*00f8*/ 	.word	0x000000ff
        /*00fc*/ 	.word	0x00000068
        /*0100*/ 	.short	0x0100
        /*0102*/ 	.byte	0x04
	.zero		1


	//   ....[2]....
        /*0104*/ 	.word	0x00000640
        /*0108*/ 	.word	0x000000ff
        /*010c*/ 	.word	0x00000008
        /*0110*/ 	.short	0x0100
        /*0112*/ 	.byte	0x04
	.zero		1


	//   ....[3]....
        /*0114*/ 	.word	0x00000650
        /*0118*/ 	.word	0x000000ff
        /*011c*/ 	.word	0x00000070
        /*0120*/ 	.short	0x0100
        /*0122*/ 	.byte	0x04
	.zero		1


	//   ....[4]....
        /*0124*/ 	.word	0x00000660
        /*0128*/ 	.word	0x000000ff
        /*012c*/ 	.word	0x00000010
        /*0130*/ 	.short	0x0100
        /*0132*/ 	.byte	0x04
	.zero		1


	//   ....[5]....
        /*0134*/ 	.word	0x00000670
        /*0138*/ 	.word	0x000000ff
        /*013c*/ 	.word	0x00000078
        /*0140*/ 	.short	0x0100
        /*0142*/ 	.byte	0x04
	.zero		1


	//   ....[6]....
        /*0144*/ 	.word	0x00000680
        /*0148*/ 	.word	0x000000ff
        /*014c*/ 	.word	0x00000018
        /*0150*/ 	.short	0x0100
        /*0152*/ 	.byte	0x04
	.zero		1


	//   ....[7]....
        /*0154*/ 	.word	0x00000690
        /*0158*/ 	.word	0x000000ff
        /*015c*/ 	.word	0x00000080
        /*0160*/ 	.short	0x0100
        /*0162*/ 	.byte	0x04
	.zero		1


	//   ....[8]....
        /*0164*/ 	.word	0x000006a0
        /*0168*/ 	.word	0x000000ff
        /*016c*/ 	.word	0x00000020
        /*0170*/ 	.short	0x0100
        /*0172*/ 	.byte	0x04
	.zero		1


	//   ....[9]....
        /*0174*/ 	.word	0x000006b0
        /*0178*/ 	.word	0x000000ff
        /*017c*/ 	.word	0x00000088
        /*0180*/ 	.short	0x0100
        /*0182*/ 	.byte	0x04
	.zero		1


	//   ....[10]....
        /*0184*/ 	.word	0x000006c0
        /*0188*/ 	.word	0x000000ff
        /*018c*/ 	.word	0x00000028
        /*0190*/ 	.short	0x0100
        /*0192*/ 	.byte	0x04
	.zero		1


	//   ....[11]....
        /*0194*/ 	.word	0x000006d0
        /*0198*/ 	.word	0x000000ff
        /*019c*/ 	.word	0x00000090
        /*01a0*/ 	.short	0x0100
        /*01a2*/ 	.byte	0x04
	.zero		1


	//   ....[12]....
        /*01a4*/ 	.word	0x000006e0
        /*01a8*/ 	.word	0x000000ff
        /*01ac*/ 	.word	0x00000030
        /*01b0*/ 	.short	0x0100
        /*01b2*/ 	.byte	0x04
	.zero		1


	//   ....[13]....
        /*01b4*/ 	.word	0x000006f0
        /*01b8*/ 	.word	0x000000ff
        /*01bc*/ 	.word	0x00000098
        /*01c0*/ 	.short	0x0100
        /*01c2*/ 	.byte	0x04
	.zero		1


	//   ....[14]....
        /*01c4*/ 	.word	0x00000700
        /*01c8*/ 	.word	0x000000ff
        /*01cc*/ 	.word	0x00000038
        /*01d0*/ 	.short	0x0100
        /*01d2*/ 	.byte	0x04
	.zero		1


	//   ....[15]....
        /*01d4*/ 	.word	0x00000710
        /*01d8*/ 	.word	0x000000ff
        /*01dc*/ 	.word	0x000000a0
        /*01e0*/ 	.short	0x0100
        /*01e2*/ 	.byte	0x04
	.zero		1


	//   ....[16]....
        /*01e4*/ 	.word	0x00000720
        /*01e8*/ 	.word	0x000000ff
        /*01ec*/ 	.word	0x00000040
        /*01f0*/ 	.short	0x0100
        /*01f2*/ 	.byte	0x04
	.zero		1


	//   ....[17]....
        /*01f4*/ 	.word	0x00000730
        /*01f8*/ 	.word	0x000000ff
        /*01fc*/ 	.word	0x000000a8
        /*0200*/ 	.short	0x0100
        /*0202*/ 	.byte	0x04
	.zero		1


	//   ....[18]....
        /*0204*/ 	.word	0x00000740
        /*0208*/ 	.word	0x000000ff
        /*020c*/ 	.word	0x00000048
        /*0210*/ 	.short	0x0100
        /*0212*/ 	.byte	0x04
	.zero		1


	//   ....[19]....
        /*0214*/ 	.word	0x00000750
        /*0218*/ 	.word	0x000000ff
        /*021c*/ 	.word	0x000000b0
        /*0220*/ 	.short	0x0100
        /*0222*/ 	.byte	0x04
	.zero		1


	//   ....[20]....
        /*0224*/ 	.word	0x00000760
        /*0228*/ 	.word	0x000000ff
        /*022c*/ 	.word	0x00000050
        /*0230*/ 	.short	0x0100
        /*0232*/ 	.byte	0x04
	.zero		1


	//   ....[21]....
        /*0234*/ 	.word	0x00000770
        /*0238*/ 	.word	0x000000ff
        /*023c*/ 	.word	0x000000b8
        /*0240*/ 	.short	0x0100
        /*0242*/ 	.byte	0x04
	.zero		1


	//   ....[22]....
        /*0244*/ 	.word	0x00000780
        /*0248*/ 	.word	0x000000ff
        /*024c*/ 	.word	0x00000058
        /*0250*/ 	.short	0x0100
        /*0252*/ 	.byte	0x04
	.zero		1


	//   ....[23]....
        /*0254*/ 	.word	0x00000790
        /*0258*/ 	.word	0x000000ff
        /*025c*/ 	.word	0x000000c0
        /*0260*/ 	.short	0x0100
        /*0262*/ 	.byte	0x04
	.zero		1


	//   ....[24]....
        /*0264*/ 	.word	0x000007a0
        /*0268*/ 	.word	0x000000ff
        /*026c*/ 	.word	0x00000060
        /*0270*/ 	.short	0x0100
        /*0272*/ 	.byte	0x04
	.zero		1


	//   ....[25]....
        /*0274*/ 	.word	0x000007b0
        /*0278*/ 	.word	0x000000ff
        /*027c*/ 	.word	0x000000c8
        /*0280*/ 	.short	0x0100
        /*0282*/ 	.byte	0x04
	.zero		1


	//   ....[26]....
        /*0284*/ 	.word	0x000008f0
        /*0288*/ 	.word	0x000000ff
        /*028c*/ 	.word	0x000000d0
        /*0290*/ 	.short	0x0100
        /*0292*/ 	.byte	0x04
	.zero		1


	//   ....[27]....
        /*0294*/ 	.word	0x00000900
        /*0298*/ 	.word	0x000000ff
        /*029c*/ 	.word	0x000000e8
        /*02a0*/ 	.short	0x0100
        /*02a2*/ 	.byte	0x04
	.zero		1


	//   ....[28]....
        /*02a4*/ 	.word	0x00000910
        /*02a8*/ 	.word	0x000000ff
        /*02ac*/ 	.word	0x000000d8
        /*02b0*/ 	.short	0x0100
        /*02b2*/ 	.byte	0x04
	.zero		1


	//   ....[29]....
        /*02b4*/ 	.word	0x00000920
        /*02b8*/ 	.word	0x000000ff
        /*02bc*/ 	.word	0x000000f0
        /*02c0*/ 	.short	0x0100
        /*02c2*/ 	.byte	0x04
	.zero		1


	//   ....[30]....
        /*02c4*/ 	.word	0x00000930
        /*02c8*/ 	.word	0x000000ff
        /*02cc*/ 	.word	0x000000e0
        /*02d0*/ 	.short	0x0100
        /*02d2*/ 	.byte	0x04
	.zero		1


	//   ....[31]....
        /*02d4*/ 	.word	0x00000940
        /*02d8*/ 	.word	0x000000ff
        /*02dc*/ 	.word	0x000000f8
        /*02e0*/ 	.short	0x0100
        /*02e2*/ 	.byte	0x04
	.zero		1


	//   ....[32]....
        /*02e4*/ 	.word	0x00000a30
        /*02e8*/ 	.word	0x000000ff
        /*02ec*/ 	.word	0x00000100
        /*02f0*/ 	.short	0x0100
        /*02f2*/ 	.byte	0x06
	.zero		1


	//   ....[33]....
        /*02f4*/ 	.word	0x00000a40
        /*02f8*/ 	.word	0x000000ff
        /*02fc*/ 	.word	0x00000108
        /*0300*/ 	.short	0x0100
        /*0302*/ 	.byte	0x06
	.zero		1


	//   ....[34]....
        /*0304*/ 	.word	0x00000b80
        /*0308*/ 	.word	0x000000ff
        /*030c*/ 	.word	0x00000110
        /*0310*/ 	.short	0x0100
        /*0312*/ 	.byte	0x06
	.zero		1


	//   ....[35]....
        /*0314*/ 	.word	0x00000b90
        /*0318*/ 	.word	0x000000ff
        /*031c*/ 	.word	0x00000118
        /*0320*/ 	.short	0x0100
        /*0322*/ 	.byte	0x06
	.zero		1


	//   ....[36]....
        /*0324*/ 	.word	0x00000ce0
        /*0328*/ 	.word	0x000000ff
        /*032c*/ 	.word	0x00000120
        /*0330*/ 	.short	0x0100
        /*0332*/ 	.byte	0x04
	.zero		1


	//   ....[37]....
        /*0334*/ 	.word	0x00000cf0
        /*0338*/ 	.word	0x000000ff
        /*033c*/ 	.word	0x00000130
        /*0340*/ 	.short	0x0100
        /*0342*/ 	.byte	0x04
	.zero		1


	//   ....[38]....
        /*0344*/ 	.word	0x00000d00
        /*0348*/ 	.word	0x000000ff
        /*034c*/ 	.word	0x00000128
        /*0350*/ 	.short	0x0100
        /*0352*/ 	.byte	0x04
	.zero		1


	//   ....[39]....
        /*0354*/ 	.word	0x00000d10
        /*0358*/ 	.word	0x000000ff
        /*035c*/ 	.word	0x00000138
        /*0360*/ 	.short	0x0100
        /*0362*/ 	.byte	0x04
	.zero		1


	//   ....[40]....
        /*0364*/ 	.word	0x00001690
        /*0368*/ 	.word	0x000000ff
        /*036c*/ 	.word	0x00000068
        /*0370*/ 	.short	0x010a
        /*0372*/ 	.byte	0x04
	.zero		1


	//   ....[41]....
        /*0374*/ 	.word	0x000019a0
        /*0378*/ 	.word	0x000000ff
        /*037c*/ 	.word	0x00000068
        /*0380*/ 	.short	0x010a
        /*0382*/ 	.byte	0x09
	.zero		1


	//   ....[42]....
        /*0384*/ 	.word	0x00001b10
        /*0388*/ 	.word	0x000000ff
        /*038c*/ 	.word	0x00000068
        /*0390*/ 	.short	0x010a
        /*0392*/ 	.byte	0x08
	.zero		1


	//   ....[43]....
        /*0394*/ 	.word	0x00001d20
        /*0398*/ 	.word	0x000000ff
        /*039c*/ 	.word	0x00000108
        /*03a0*/ 	.short	0x0101
        /*03a2*/ 	.byte	0x24
	.zero		1


	//   ....[44]....
        /*03a4*/ 	.word	0x00001d50
        /*03a8*/ 	.word	0x000000ff
        /*03ac*/ 	.word	0x00000068
        /*03b0*/ 	.short	0x010a
        /*03b2*/ 	.byte	0x04
	.zero		1


	//   ....[45]....
        /*03b4*/ 	.word	0x00002030
        /*03b8*/ 	.word	0x000000ff
        /*03bc*/ 	.word	0x00000068
        /*03c0*/ 	.short	0x010a
        /*03c2*/ 	.byte	0x09
	.zero		1


	//   ....[46]....
        /*03c4*/ 	.word	0x000021a0
        /*03c8*/ 	.word	0x000000ff
        /*03cc*/ 	.word	0x00000068
        /*03d0*/ 	.short	0x010a
        /*03d2*/ 	.byte	0x08
	.zero		1


	//   ....[47]....
        /*03d4*/ 	.word	0x000023c0
        /*03d8*/ 	.word	0x000000ff
        /*03dc*/ 	.word	0x00000110
        /*03e0*/ 	.short	0x010a
        /*03e2*/ 	.byte	0x24
	.zero		1


	//   ....[48]....
        /*03e4*/ 	.word	0x00002480
        /*03e8*/ 	.word	0x000000ff
        /*03ec*/ 	.word	0x00000000
        /*03f0*/ 	.short	0x0101
        /*03f2*/ 	.byte	0x04
	.zero		1


	//   ....[49]....
        /*03f4*/ 	.word	0x00002a80
        /*03f8*/ 	.word	0x000000ff
        /*03fc*/ 	.word	0x00000000
        /*0400*/ 	.short	0x010a
        /*0402*/ 	.byte	0x04
	.zero		1


	//   ....[50]....
        /*0404*/ 	.word	0x00002b20
        /*0408*/ 	.word	0x000000ff
        /*040c*/ 	.word	0x00000000
        /*0410*/ 	.short	0x010a
        /*0412*/ 	.byte	0x05
	.zero		1


	//   ....[51]....
        /*0414*/ 	.word	0x00002bc0
        /*0418*/ 	.word	0x000000ff
        /*041c*/ 	.word	0x00000000
        /*0420*/ 	.short	0x010a
        /*0422*/ 	.byte	0x05
	.zero		1


	//   ....[52]....
        /*0424*/ 	.word	0x00002c60
        /*0428*/ 	.word	0x000000ff
        /*042c*/ 	.word	0x00000000
        /*0430*/ 	.short	0x010a
        /*0432*/ 	.byte	0x05
	.zero		1


	//   ....[53]....
        /*0434*/ 	.word	0x00002d00
        /*0438*/ 	.word	0x000000ff
        /*043c*/ 	.word	0x00000000
        /*0440*/ 	.short	0x010a
        /*0442*/ 	.byte	0x05
	.zero		1


	//   ....[54]....
        /*0444*/ 	.word	0x00002da0
        /*0448*/ 	.word	0x000000ff
        /*044c*/ 	.word	0x00000000
        /*0450*/ 	.short	0x010a
        /*0452*/ 	.byte	0x05
	.zero		1


	//   ....[55]....
        /*0454*/ 	.word	0x00002e40
        /*0458*/ 	.word	0x000000ff
        /*045c*/ 	.word	0x00000000
        /*0460*/ 	.short	0x010a
        /*0462*/ 	.byte	0x05
	.zero		1


	//   ....[56]....
        /*0464*/ 	.word	0x00002ee0
        /*0468*/ 	.word	0x000000ff
        /*046c*/ 	.word	0x00000000
        /*0470*/ 	.short	0x010a
        /*0472*/ 	.byte	0x05
	.zero		1


	//   ....[57]....
        /*0474*/ 	.word	0x00002f80
        /*0478*/ 	.word	0x000000ff
        /*047c*/ 	.word	0x00000000
        /*0480*/ 	.short	0x010a
        /*0482*/ 	.byte	0x05
	.zero		1


	//   ....[58]....
        /*0484*/ 	.word	0x00003020
        /*0488*/ 	.word	0x000000ff
        /*048c*/ 	.word	0x00000000
        /*0490*/ 	.short	0x010a
        /*0492*/ 	.byte	0x05
	.zero		1


	//   ....[59]....
        /*0494*/ 	.word	0x000030c0
        /*0498*/ 	.word	0x000000ff
        /*049c*/ 	.word	0x00000000
        /*04a0*/ 	.short	0x010a
        /*04a2*/ 	.byte	0x05
	.zero		1


	//   ....[60]....
        /*04a4*/ 	.word	0x00003160
        /*04a8*/ 	.word	0x000000ff
        /*04ac*/ 	.word	0x00000000
        /*04b0*/ 	.short	0x010a
        /*04b2*/ 	.byte	0x05
	.zero		1


	//   ....[61]....
        /*04b4*/ 	.word	0x00003210
        /*04b8*/ 	.word	0x00000000
        /*04bc*/ 	.word	0x00000000
        /*04c0*/ 	.short	0x010a
        /*04c2*/ 	.byte	0xff
	.zero		1


	//   ....[62]....
        /*04c4*/ 	.word	0x00003360
        /*04c8*/ 	.word	0x000000ff
        /*04cc*/ 	.word	0x00000118
        /*04d0*/ 	.short	0x010a
        /*04d2*/ 	.byte	0x04
	.zero		1


	//   ....[63]....
        /*04d4*/ 	.word	0x00003400
        /*04d8*/ 	.word	0x000000ff
        /*04dc*/ 	.word	0x00000110
        /*04e0*/ 	.short	0x010a
        /*04e2*/ 	.byte	0x04
	.zero		1


	//   ....[64]....
        /*04e4*/ 	.word	0x000034a0
        /*04e8*/ 	.word	0x000000ff
        /*04ec*/ 	.word	0x00000000
        /*04f0*/ 	.short	0x0101
        /*04f2*/ 	.byte	0x05
	.zero		1


	//   ....[65]....
        /*04f4*/ 	.word	0x000034e0
        /*04f8*/ 	.word	0x000000ff
        /*04fc*/ 	.word	0x00000118
        /*0500*/ 	.short	0x0106
        /*0502*/ 	.byte	0x04
	.zero		1


	//   ....[66]....
        /*0504*/ 	.word	0x00003520
        /*0508*/ 	.word	0x00000000
        /*050c*/ 	.word	0x00000118
        /*0510*/ 	.short	0x010a
        /*0512*/ 	.byte	0xff
	.zero		1


	//   ....[67]....
        /*0514*/ 	.word	0x00003a80
        /*0518*/ 	.word	0x000000ff
        /*051c*/ 	.word	0x00000110
        /*0520*/ 	.short	0x010a
        /*0522*/ 	.byte	0x14
	.zero		1


	//   ....[68]....
        /*0524*/ 	.word	0x00003b30
        /*0528*/ 	.word	0x000000ff
        /*052c*/ 	.word	0x00000000
        /*0530*/ 	.short	0x0101
        /*0532*/ 	.byte	0x19
	.zero		1


	//   ....[69]....
        /*0534*/ 	.word	0x00003b40
        /*0538*/ 	.word	0x000000ff
        /*053c*/ 	.word	0x00000130
        /*0540*/ 	.short	0x010a
        /*0542*/ 	.byte	0x18
	.zero		1


	//   ....[70]....
        /*0544*/ 	.word	0x00003bf0
        /*0548*/ 	.word	0x000000ff
        /*054c*/ 	.word	0x00000000
        /*0550*/ 	.short	0x010a
        /*0552*/ 	.byte	0x04
	.zero		1


	//   ....[71]....
        /*0554*/ 	.word	0x00003c40
        /*0558*/ 	.word	0x000000ff
        /*055c*/ 	.word	0x00000000
        /*0560*/ 	.short	0x010a
        /*0562*/ 	.byte	0x12
	.zero		1


	//   ....[72]....
        /*0564*/ 	.word	0x00003d90
        /*0568*/ 	.word	0x000000ff
        /*056c*/ 	.word	0x00000000
        /*0570*/ 	.short	0x010a
        /*0572*/ 	.byte	0x05
	.zero		1


	//   ....[73]....
        /*0574*/ 	.word	0x00004090
        /*0578*/ 	.word	0x000000ff
        /*057c*/ 	.word	0x00000000
        /*0580*/ 	.short	0x010a
        /*0582*/ 	.byte	0x04
	.zero		1


	//   ....[74]....
        /*0584*/ 	.word	0x00004120
        /*0588*/ 	.word	0x000000ff
        /*058c*/ 	.word	0x00000000
        /*0590*/ 	.short	0x010a
        /*0592*/ 	.byte	0x04
	.zero		1


	//   ....[75]....
        /*0594*/ 	.word	0x00004670
        /*0598*/ 	.word	0x000000ff
        /*059c*/ 	.word	0x00000110
        /*05a0*/ 	.short	0x010a
        /*05a2*/ 	.byte	0x18
	.zero		1


	//   ....[76]....
        /*05a4*/ 	.word	0x00004710
        /*05a8*/ 	.word	0x000000ff
        /*05ac*/ 	.word	0x00000000
        /*05b0*/ 	.short	0x0101
        /*05b2*/ 	.byte	0x24
	.zero		1


	//   ....[77]....
        /*05b4*/ 	.word	0x00004c40
        /*05b8*/ 	.word	0x000000ff
        /*05bc*/ 	.word	0x00000108
        /*05c0*/ 	.short	0x010a
        /*05c2*/ 	.byte	0x18
	.zero		1


	//   ....[78]....
        /*05c4*/ 	.word	0x00004e10
        /*05c8*/ 	.word	0x000000ff
        /*05cc*/ 	.word	0x000000e8
        /*05d0*/ 	.short	0x010a
        /*05d2*/ 	.byte	0x07
	.zero		1


	//   ....[79]....
        /*05d4*/ 	.word	0x00005160
        /*05d8*/ 	.word	0x000000ff
        /*05dc*/ 	.word	0x000000d0
        /*05e0*/ 	.short	0x010b
        /*05e2*/ 	.byte	0x07
	.zero		1


	//   ....[80]....
        /*05e4*/ 	.word	0x00005170
        /*05e8*/ 	.word	0x000000ff
        /*05ec*/ 	.word	0x00000000
        /*05f0*/ 	.short	0x0101
        /*05f2*/ 	.byte	0x06
	.zero		1


	//   ....[81]....
        /*05f4*/ 	.word	0x00005180
        /*05f8*/ 	.word	0x000000ff
        /*05fc*/ 	.word	0x000000e8
        /*0600*/ 	.short	0x010a
        /*0602*/ 	.byte	0x04
	.zero		1


	//   ....[82]....
        /*0604*/ 	.word	0x000053a0
        /*0608*/ 	.word	0x000000ff
        /*060c*/ 	.word	0x000000d0
        /*0610*/ 	.short	0x010b
        /*0612*/ 	.byte	0x04
	.zero		1


	//   ....[83]....
        /*0614*/ 	.word	0x000053b0
        /*0618*/ 	.word	0x000000ff
        /*061c*/ 	.word	0x00000000
        /*0620*/ 	.short	0x0101
        /*0622*/ 	.byte	0x05
	.zero		1


	//   ....[84]....
        /*0624*/ 	.word	0x00005400
        /*0628*/ 	.word	0x000000ff
        /*062c*/ 	.word	0x00000000
        /*0630*/ 	.short	0x010a
        /*0632*/ 	.byte	0x04
	.zero		1


	//   ....[85]....
        /*0634*/ 	.word	0x000054d0
        /*0638*/ 	.word	0x00000002
        /*063c*/ 	.word	0x00000000
        /*0640*/ 	.short	0x010a
        /*0642*/ 	.byte	0xff
	.zero		1


	//   ....[86]....
        /*0644*/ 	.word	0x00005540
        /*0648*/ 	.word	0x00000004
        /*064c*/ 	.word	0x00000000
        /*0650*/ 	.short	0x010a
        /*0652*/ 	.byte	0xff
	.zero		1


	//   ....[87]....
        /*0654*/ 	.word	0x00005920
        /*0658*/ 	.word	0x000000ff
        /*065c*/ 	.word	0x00000110
        /*0660*/ 	.short	0x010a
        /*0662*/ 	.byte	0x31
	.zero		1


	//   ....[88]....
        /*0664*/ 	.word	0x000059f0
        /*0668*/ 	.word	0x000000ff
        /*066c*/ 	.word	0x00000000
        /*0670*/ 	.short	0x0101
        /*0672*/ 	.byte	0x04
	.zero		1


	//   ....[89]....
        /*0674*/ 	.word	0x000065d0
        /*0678*/ 	.word	0x00000000
        /*067c*/ 	.word	0x000000d0
        /*0680*/ 	.short	0x010a
        /*0682*/ 	.byte	0xff
	.zero		1


	//   ....[90]....
        /*0684*/ 	.word	0x00006660
        /*0688*/ 	.word	0x0000001b
        /*068c*/ 	.word	0x00000120
        /*0690*/ 	.short	0x010a
        /*0692*/ 	.byte	0xff
	.zero		1


	//   ....[91]....
        /*0694*/ 	.word	0x00006810
        /*0698*/ 	.word	0x00000000
        /*069c*/ 	.word	0x000000d0
        /*06a0*/ 	.short	0x010a
        /*06a2*/ 	.byte	0xff
	.zero		1


	//   ....[92]....
        /*06a4*/ 	.word	0x000069b0
        /*06a8*/ 	.word	0x0000001b
        /*06ac*/ 	.word	0x00000120
        /*06b0*/ 	.short	0x010a
        /*06b2*/ 	.byte	0xff
	.zero		1


	//   ....[93]....
        /*06b4*/ 	.word	0x000071c0
        /*06b8*/ 	.word	0x00000000
        /*06bc*/ 	.word	0x00000000
        /*06c0*/ 	.short	0x0101
        /*06c2*/ 	.byte	0xff
	.zero		1


	//   ....[94]....
        /*06c4*/ 	.word	0x000071d0
        /*06c8*/ 	.word	0x00000003
        /*06cc*/ 	.word	0x000000d0
        /*06d0*/ 	.short	0x010a
        /*06d2*/ 	.byte	0xff
	.zero		1


	//   ....[95]....
        /*06d4*/ 	.word	0x00007290
        /*06d8*/ 	.word	0x00000003
        /*06dc*/ 	.word	0x000000d0
        /*06e0*/ 	.short	0x010a
        /*06e2*/ 	.byte	0xff
	.zero		1


	//   ....[96]....
        /*06e4*/ 	.word	0x000076c0
        /*06e8*/ 	.word	0x000000ff
        /*06ec*/ 	.word	0x00000000
        /*06f0*/ 	.short	0x0101
        /*06f2*/ 	.byte	0x04
	.zero		1


	//   ....[97]....
        /*06f4*/ 	.word	0x00007bf0
        /*06f8*/ 	.word	0x00000000
        /*06fc*/ 	.word	0x00000000
        /*0700*/ 	.short	0x0101
        /*0702*/ 	.byte	0xff
	.zero		1


	//   ....[98]....
        /*0704*/ 	.word	0x00007e60
        /*0708*/ 	.word	0x000000ff
        /*070c*/ 	.word	0x00000000
        /*0710*/ 	.short	0x0101
        /*0712*/ 	.byte	0x04
	.zero		1


	//   ....[99]....
        /*0714*/ 	.word	0x00007e90
        /*0718*/ 	.word	0x00000000
        /*071c*/ 	.word	0x00000068
        /*0720*/ 	.short	0x010a
        /*0722*/ 	.byte	0xff
	.zero		1


	//   ....[100]....
        /*0724*/ 	.word	0x00007ef0
        /*0728*/ 	.word	0x00000000
        /*072c*/ 	.word	0x00000068
        /*0730*/ 	.short	0x010a
        /*0732*/ 	.byte	0xff
	.zero		1


	//   ....[101]....
        /*0734*/ 	.word	0x00007f50
        /*0738*/ 	.word	0x00000000
        /*073c*/ 	.word	0x00000110
        /*0740*/ 	.short	0x010a
        /*0742*/ 	.byte	0xff
	.zero		1


	//   ....[102]....
        /*0744*/ 	.word	0x00007fb0
        /*0748*/ 	.word	0x00000000
        /*074c*/ 	.word	0x00000000
        /*0750*/ 	.short	0x010a
        /*0752*/ 	.byte	0xff
	.zero		1


	//   ....[103]....
        /*0754*/ 	.word	0x00008010
        /*0758*/ 	.word	0x00000000
        /*075c*/ 	.word	0x00000000
        /*0760*/ 	.short	0x010a
        /*0762*/ 	.byte	0xff
	.zero		1


	//   ....[104]....
        /*0764*/ 	.word	0x00008070
        /*0768*/ 	.word	0x00000000
        /*076c*/ 	.word	0x00000000
        /*0770*/ 	.short	0x010a
        /*0772*/ 	.byte	0xff
	.zero		1


	//   ....[105]....
        /*0774*/ 	.word	0x000080d0
        /*0778*/ 	.word	0x00000000
        /*077c*/ 	.word	0x00000000
        /*0780*/ 	.short	0x010a
        /*0782*/ 	.byte	0xff
	.zero		1


	//   ....[106]....
        /*0784*/ 	.word	0x00008130
        /*0788*/ 	.word	0x00000000
        /*078c*/ 	.word	0x00000000
        /*0790*/ 	.short	0x010a
        /*0792*/ 	.byte	0xff
	.zero		1


	//   ....[107]....
        /*0794*/ 	.word	0x00008190
        /*0798*/ 	.word	0x00000000
        /*079c*/ 	.word	0x00000000
        /*07a0*/ 	.short	0x010a
        /*07a2*/ 	.byte	0xff
	.zero		1


	//   ....[108]....
        /*07a4*/ 	.word	0x000081f0
        /*07a8*/ 	.word	0x00000000
        /*07ac*/ 	.word	0x00000000
        /*07b0*/ 	.short	0x010a
        /*07b2*/ 	.byte	0xff
	.zero		1


	//   ....[109]....
        /*07b4*/ 	.word	0x00008250
        /*07b8*/ 	.word	0x00000000
        /*07bc*/ 	.word	0x00000000
        /*07c0*/ 	.short	0x010a
        /*07c2*/ 	.byte	0xff
	.zero		1


	//   ....[110]....
        /*07c4*/ 	.word	0x000082b0
        /*07c8*/ 	.word	0x00000000
        /*07cc*/ 	.word	0x00000000
        /*07d0*/ 	.short	0x010a
        /*07d2*/ 	.byte	0xff
	.zero		1


	//   ....[111]....
        /*07d4*/ 	.word	0x00008310
        /*07d8*/ 	.word	0x00000000
        /*07dc*/ 	.word	0x00000000
        /*07e0*/ 	.short	0x010a
        /*07e2*/ 	.byte	0xff
	.zero		1


	//   ....[112]....
        /*07e4*/ 	.word	0x00008370
        /*07e8*/ 	.word	0x00000000
        /*07ec*/ 	.word	0x00000000
        /*07f0*/ 	.short	0x010a
        /*07f2*/ 	.byte	0xff
	.zero		1


	//   ....[113]....
        /*07f4*/ 	.word	0x000083d0
        /*07f8*/ 	.word	0x00000000
        /*07fc*/ 	.word	0x00000000
        /*0800*/ 	.short	0x010a
        /*0802*/ 	.byte	0xff
	.zero		1


	//   ....[114]....
        /*0804*/ 	.word	0x00008430
        /*0808*/ 	.word	0x00000004
        /*080c*/ 	.word	0x00000118
        /*0810*/ 	.short	0x010a
        /*0812*/ 	.byte	0xff
	.zero		1


	//   ....[115]....
        /*0814*/ 	.word	0x00008490
        /*0818*/ 	.word	0x00000004
        /*081c*/ 	.word	0x00000110
        /*0820*/ 	.short	0x010a
        /*0822*/ 	.byte	0xff
	.zero		1


	//   ....[116]....
        /*0824*/ 	.word	0x000084f0
        /*0828*/ 	.word	0x00000000
        /*082c*/ 	.word	0x00000110
        /*0830*/ 	.short	0x010a
        /*0832*/ 	.byte	0xff
	.zero		1


	//   ....[117]....
        /*0834*/ 	.word	0x00008550
        /*0838*/ 	.word	0x00000004
        /*083c*/ 	.word	0x00000130
        /*0840*/ 	.short	0x010a
        /*0842*/ 	.byte	0xff
	.zero		1


	//   ....[118]....
        /*0844*/ 	.word	0x000085b0
        /*0848*/ 	.word	0x00000000
        /*084c*/ 	.word	0x00000000
        /*0850*/ 	.short	0x010a
        /*0852*/ 	.byte	0xff
	.zero		1


	//   ....[119]....
        /*0854*/ 	.word	0x00008610
        /*0858*/ 	.word	0x00000000
        /*085c*/ 	.word	0x00000000
        /*0860*/ 	.short	0x010a
        /*0862*/ 	.byte	0xff
	.zero		1


	//   ....[120]....
        /*0864*/ 	.word	0x00008670
        /*0868*/ 	.word	0x00000000
        /*086c*/ 	.word	0x00000000
        /*0870*/ 	.short	0x010a
        /*0872*/ 	.byte	0xff
	.zero		1


	//   ....[121]....
        /*0874*/ 	.word	0x000086d0
        /*0878*/ 	.word	0x00000000
        /*087c*/ 	.word	0x00000110
        /*0880*/ 	.short	0x010a
        /*0882*/ 	.byte	0xff
	.zero		1


	//   ....[122]....
        /*0884*/ 	.word	0x00008730
        /*0888*/ 	.word	0x00000000
        /*088c*/ 	.word	0x00000108
        /*0890*/ 	.short	0x010a
        /*0892*/ 	.byte	0xff
	.zero		1


	//   ....[123]....
        /*0894*/ 	.word	0x00008790
        /*0898*/ 	.word	0x00000008
        /*089c*/ 	.word	0x000000e8
        /*08a0*/ 	.short	0x010a
        /*08a2*/ 	.byte	0xff
	.zero		1


	//   ....[124]....
        /*08a4*/ 	.word	0x000087f0
        /*08a8*/ 	.word	0x00000000
        /*08ac*/ 	.word	0x000000e8
        /*08b0*/ 	.short	0x010a
        /*08b2*/ 	.byte	0xff
	.zero		1


	//   ....[125]....
        /*08b4*/ 	.word	0x00008850
        /*08b8*/ 	.word	0x00000000
        /*08bc*/ 	.word	0x00000000
        /*08c0*/ 	.short	0x010a
        /*08c2*/ 	.byte	0xff
	.zero		1


	//   ....[126]....
        /*08c4*/ 	.word	0x000088a0
        /*08c8*/ 	.word	0x00000002
        /*08cc*/ 	.word	0x00000000
        /*08d0*/ 	.short	0x010a
        /*08d2*/ 	.byte	0xff
	.zero		1


	//   ....[127]....
        /*08d4*/ 	.word	0x00008900
        /*08d8*/ 	.word	0x00000000
        /*08dc*/ 	.word	0x00000110
        /*08e0*/ 	.short	0x010a
        /*08e2*/ 	.byte	0xff
	.zero		1


	//   ....[128]....
        /*08e4*/ 	.word	0x00008950
        /*08e8*/ 	.word	0x00000000
        /*08ec*/ 	.word	0x000000d0
        /*08f0*/ 	.short	0x010a
        /*08f2*/ 	.byte	0xff
	.zero		1


	//   ....[129]....
        /*08f4*/ 	.word	0x000089a0
        /*08f8*/ 	.word	0x0000001b
        /*08fc*/ 	.word	0x00000120
        /*0900*/ 	.short	0x010a
        /*0902*/ 	.byte	0xff
	.zero		1


	//   ....[130]....
        /*0904*/ 	.word	0x000089f0
        /*0908*/ 	.word	0x00000003
        /*090c*/ 	.word	0x000000d0
        /*0910*/ 	.short	0x010a
        /*0912*/ 	.byte	0xff
	.zero		1


	//----- nvinfo : EIATTR_NUM_MBARRIERS
	.align		4
.L_47:
        /*0914*/ 	.byte	0x03, 0x38
        /*0916*/ 	.short	0x0028


	//----- nvinfo : EIATTR_EXIT_INSTR_OFFSETS
	.align		4
        /*0918*/ 	.byte	0x04, 0x1c
        /*091a*/ 	.short	(.L_49 - .L_48)


	//   ....[0]....
.L_48:
        /*091c*/ 	.word	0x00003240


	//   ....[1]....
        /*0920*/ 	.word	0x000034f0


	//   ....[2]....
        /*0924*/ 	.word	0x00003550


	//   ....[3]....
        /*0928*/ 	.word	0x00004390


	//   ....[4]....
        /*092c*/ 	.word	0x00005570


	//   ....[5]....
        /*0930*/ 	.word	0x000055b0


	//   ....[6]....
        /*0934*/ 	.word	0x00007d40


	//   ....[7]....
        /*0938*/ 	.word	0x00007dc0


	//   ....[8]....
        /*093c*/ 	.word	0x00007df0


	//   ....[9]....
        /*0940*/ 	.word	0x00007e70


	//----- nvinfo : EIATTR_MAX_THREADS
	.align		4
.L_49:
        /*0944*/ 	.byte	0x04, 0x05
        /*0946*/ 	.short	(.L_51 - .L_50)
.L_50:
        /*0948*/ 	.word	0x00000100
        /*094c*/ 	.word	0x00000001
        /*0950*/ 	.word	0x00000001


	//----- nvinfo : EIATTR_CRS_STACK_SIZE
	.align		4
.L_51:
        /*0954*/ 	.byte	0x04, 0x1e
        /*0956*/ 	.short	(.L_53 - .L_52)
.L_52:
        /*0958*/ 	.word	0x00000000


	//----- nvinfo : EIATTR_CBANK_PARAM_SIZE
	.align		4
.L_53:
        /*095c*/ 	.byte	0x03, 0x19
        /*095e*/ 	.short	0x0900


	//----- nvinfo : EIATTR_PARAM_CBANK
	.align		4
        /*0960*/ 	.byte	0x04, 0x0a
        /*0962*/ 	.short	(.L_55 - .L_54)
	.align		4
.L_54:
        /*0964*/ 	.word	index@(.nv.constant0._ZN7cutlass13device_kernelINS_4conv6kernel13ConvUniversalINS1_16ConvProblemShapeILNS1_8OperatorE1ELi3EEENS1_10collective14CollectiveConvINS1_47MainloopSm100TmaUmmaWarpSpecializedImplicitGemmILS5_1ELi13ELi3ELi1ELi2EN4cute5tupleIJNSA_1CILi1EEESD_SD_EEEEENSB_IJNSC_ILi64EEESG_NSB_IJSG_EEEEEENS_6half_tESJ_NSA_8TiledMMAINSA_8MMA_AtomIJNSA_20SM100_MMA_F16BF16_SSISJ_SJ_fLi64ELi64ELNSA_4UMMA5MajorE0ELSO_1ELNSN_7ScaleInE0ELSP_0EEEEEENSA_6LayoutISE_NSB_IJNSC_ILi0EEEST_ST_EEEEENSB_IJNSA_10UnderscoreESW_SW_EEEEENS7_6detail27Sm100ImplicitGemmTileTraitsINSA_20SM90_TMA_LOAD_IM2COLENSA_14ComposedLayoutINSA_7SwizzleILi3ELi4ELi3EEENSA_18smem_ptr_flag_bitsILi16EEENSS_INSB_IJNSC_ILi8EEESG_EEENSB_IJSG_SD_EEEEEEEvEENS10_INSA_13SM90_TMA_LOADENS12_IS14_S16_NSS_INSB_IJSG_S17_EEENSB_IJSD_SG_EEEEEEEvEEEENS_8epilogue10collective18CollectiveEpilogueINS1K_23Sm100TmaWarpSpecializedILi3ELi2ELi16ELb1ELb0EEEJSI_NSB_IJNSS_ISG_SD_EENSS_INSC_ILi32EEESD_EEEEESJ_NSB_IJNSB_IJllllEEESD_ST_EEESJ_S1U_NS1K_6fusion15FusionCallbacksIS1O_NS1V_17LinearCombinationISJ_fSJ_fLNS_15FloatRoundStyleE2EEESI_S1S_JEEENSA_5SM1004TMEM4LOAD26SM100_TMEM_LOAD_16dp256b4xES11_NS12_INS13_ILi2ELi4ELi3EEES16_NSS_INSB_IJS17_S1Q_EEENSB_IJS1Q_SD_EEEEEEENSA_17SM75_U32x4_LDSM_NENSA_21SM90_TMA_STORE_IM2COLES29_NSA_17SM90_U32x4_STSM_NENSA_39AutoVectorizingCopyWithAssumedAlignmentILi128EEEEEEvvEEEEvNT_6ParamsE)
        /*0968*/ 	.short	0x0380
        /*096a*/ 	.short	0x0900


	//----- nvinfo : EIATTR_SW_WAR
	.align		4
.L_55:
        /*096c*/ 	.byte	0x04, 0x36
        /*096e*/ 	.short	(.L_57 - .L_56)
.L_56:
        /*0970*/ 	.word	0x00000008
.L_57:


//--------------------- .nv.callgraph             --------------------------
	.section	.nv.callgraph,"",@"SHT_CUDA_CALLGRAPH"
	.align	4
	.sectionentsize	8
	.align		4
        /*0000*/ 	.word	0x00000000
	.align		4
        /*0004*/ 	.word	0xffffffff
	.align		4
        /*0008*/ 	.word	index@(_ZN7cutlass13device_kernelINS_4conv6kernel13ConvUniversalINS1_16ConvProblemShapeILNS1_8OperatorE1ELi3EEENS1_10collective14CollectiveConvINS1_47MainloopSm100TmaUmmaWarpSpecializedImplicitGemmILS5_1ELi13ELi3ELi1ELi2EN4cute5tupleIJNSA_1CILi1EEESD_SD_EEEEENSB_IJNSC_ILi64EEESG_NSB_IJSG_EEEEEENS_6half_tESJ_NSA_8TiledMMAINSA_8MMA_AtomIJNSA_20SM100_MMA_F16BF16_SSISJ_SJ_fLi64ELi64ELNSA_4UMMA5MajorE0ELSO_1ELNSN_7ScaleInE0ELSP_0EEEEEENSA_6LayoutISE_NSB_IJNSC_ILi0EEEST_ST_EEEEENSB_IJNSA_10UnderscoreESW_SW_EEEEENS7_6detail27Sm100ImplicitGemmTileTraitsINSA_20SM90_TMA_LOAD_IM2COLENSA_14ComposedLayoutINSA_7SwizzleILi3ELi4ELi3EEENSA_18smem_ptr_flag_bitsILi16EEENSS_INSB_IJNSC_ILi8EEESG_EEENSB_IJSG_SD_EEEEEEEvEENS10_INSA_13SM90_TMA_LOADENS12_IS14_S16_NSS_INSB_IJSG_S17_EEENSB_IJSD_SG_EEEEEEEvEEEENS_8epilogue10collective18CollectiveEpilogueINS1K_23Sm100TmaWarpSpecializedILi3ELi2ELi16ELb1ELb0EEEJSI_NSB_IJNSS_ISG_SD_EENSS_INSC_ILi32EEESD_EEEEESJ_NSB_IJNSB_IJllllEEESD_ST_EEESJ_S1U_NS1K_6fusion15FusionCallbacksIS1O_NS1V_17LinearCombinationISJ_fSJ_fLNS_15FloatRoundStyleE2EEESI_S1S_JEEENSA_5SM1004TMEM4LOAD26SM100_TMEM_LOAD_16dp256b4xES11_NS12_INS13_ILi2ELi4ELi3EEES16_NSS_INSB_IJS17_S1Q_EEENSB_IJS1Q_SD_EEEEEEENSA_17SM75_U32x4_LDSM_NENSA_21SM90_TMA_STORE_IM2COLES29_NSA_17SM90_U32x4_STSM_NENSA_39AutoVectorizingCopyWithAssumedAlignmentILi128EEEEEEvvEEEEvNT_6ParamsE)
	.align		4
        /*000c*/ 	.word	index@(__assertfail)
	.align		4
        /*0010*/ 	.word	0x00000000
	.align		4
        /*0014*/ 	.word	0xfffffffe
	.align		4
        /*0018*/ 	.word	0x00000000
	.align		4
        /*001c*/ 	.word	0xfffffffd
	.align		4
        /*0020*/ 	.word	0x00000000
	.align		4
        /*0024*/ 	.word	0xfffffffc


//--------------------- .nv.constant4             --------------------------
	.section	.nv.constant4,"a",@progbits
	.align	8
	.align		8
.nv.constant4:
        /*0000*/ 	.dword	__assertfail
	.align		8
        /*0008*/ 	.dword	__unnamed_1
	.align		8
        /*0010*/ 	.dword	__unnamed_2
	.align		8
        /*0018*/ 	.dword	_ZN39_INTERNAL_e282ce0e_4_k_cu_fd0a2801_30534cuda3std3__45__cpo5beginE
	.align		8
        /*0020*/ 	.dword	_ZN39_INTERNAL_e282ce0e_4_k_cu_fd0a2801_30534cuda3std3__45__cpo3endE
	.align		8
        /*0028*/ 	.dword	_ZN39_INTERNAL_e282ce0e_4_k_cu_fd0a2801_30534cuda3std3__45__cpo6cbeginE
	.align		8
        /*0030*/ 	.dword	_ZN39_INTERNAL_e282ce0e_4_k_cu_fd0a2801_30534cuda3std3__45__cpo4cendE
	.align		8
        /*0038*/ 	.dword	_ZN39_INTERNAL_e282ce0e_4_k_cu_fd0a2801_30534cuda3std3__441_GLOBAL__N__e282ce0e_4_k_cu_fd0a2801_30536ignoreE
	.align		8
        /*0040*/ 	.dword	_ZN39_INTERNAL_e282ce0e_4_k_cu_fd0a2801_30534cuda3std3__419piecewise_constructE
	.align		8
        /*0048*/ 	.dword	_ZN39_INTERNAL_e282ce0e_4_k_cu_fd0a2801_30534cuda3std3__48in_placeE
	.align		8
        /*0050*/ 	.dword	_ZN39_INTERNAL_e282ce0e_4_k_cu_fd0a2801_30534cuda3std6ranges3__45__cpo4swapE
	.align		8
        /*0058*/ 	.dword	_ZN39_INTERNAL_e282ce0e_4_k_cu_fd0a2801_30534cuda3std6ranges3__45__cpo9iter_moveE
	.align		8
        /*0060*/ 	.dword	_ZN39_INTERNAL_e282ce0e_4_k_cu_fd0a2801_30534cute7productE
	.align		8
        /*0068*/ 	.dword	_ZN39_INTERNAL_e282ce0e_4_k_cu_fd0a2801_30534cute1_E
	.align		8
        /*0070*/ 	.dword	$str$27
	.align		8
        /*0078*/ 	.dword	$str$28
	.align		8
        /*0080*/ 	.dword	$str$29
	.align		8
        /*0088*/ 	.dword	$str$30


//--------------------- .text._ZN7cutlass13device_kernelINS_4conv6kernel13ConvUniversalINS1_16ConvProblemShapeILNS1_8OperatorE1ELi3EEENS1_10collective14CollectiveConvINS1_47MainloopSm100TmaUmmaWarpSpecializedImplicitGemmILS5_1ELi13ELi3ELi1ELi2EN4cute5tupleIJNSA_1CILi1EEESD_SD_EEEEENSB_IJNSC_ILi64EEESG_NSB_IJSG_EEEEEENS_6half_tESJ_NSA_8TiledMMAINSA_8MMA_AtomIJNSA_20SM100_MMA_F16BF16_SSISJ_SJ_fLi64ELi64ELNSA_4UMMA5MajorE0ELSO_1ELNSN_7ScaleInE0ELSP_0EEEEEENSA_6LayoutISE_NSB_IJNSC_ILi0EEEST_ST_EEEEENSB_IJNSA_10UnderscoreESW_SW_EEEEENS7_6detail27Sm100ImplicitGemmTileTraitsINSA_20SM90_TMA_LOAD_IM2COLENSA_14ComposedLayoutINSA_7SwizzleILi3ELi4ELi3EEENSA_18smem_ptr_flag_bitsILi16EEENSS_INSB_IJNSC_ILi8EEESG_EEENSB_IJSG_SD_EEEEEEEvEENS10_INSA_13SM90_TMA_LOADENS12_IS14_S16_NSS_INSB_IJSG_S17_EEENSB_IJSD_SG_EEEEEEEvEEEENS_8epilogue10collective18CollectiveEpilogueINS1K_23Sm100TmaWarpSpecializedILi3ELi2ELi16ELb1ELb0EEEJSI_NSB_IJNSS_ISG_SD_EENSS_INSC_ILi32EEESD_EEEEESJ_NSB_IJNSB_IJllllEEESD_ST_EEESJ_S1U_NS1K_6fusion15FusionCallbacksIS1O_NS1V_17LinearCombinationISJ_fSJ_fLNS_15FloatRoundStyleE2EEESI_S1S_JEEENSA_5SM1004TMEM4LOAD26SM100_TMEM_LOAD_16dp256b4xES11_NS12_INS13_ILi2ELi4ELi3EEES16_NSS_INSB_IJS17_S1Q_EEENSB_IJS1Q_SD_EEEEEEENSA_17SM75_U32x4_LDSM_NENSA_21SM90_TMA_STORE_IM2COLES29_NSA_17SM90_U32x4_STSM_NENSA_39AutoVectorizingCopyWithAssumedAlignmentILi128EEEEEEvvEEEEvNT_6ParamsE --------------------------
	.section	.text._ZN7cutlass13device_kernelINS_4conv6kernel13ConvUniversalINS1_16ConvProblemShapeILNS1_8OperatorE1ELi3EEENS1_10collective14CollectiveConvINS1_47MainloopSm100TmaUmmaWarpSpecializedImplicitGemmILS5_1ELi13ELi3ELi1ELi2EN4cute5tupleIJNSA_1CILi1EEESD_SD_EEEEENSB_IJNSC_ILi64EEESG_NSB_IJSG_EEEEEENS_6half_tESJ_NSA_8TiledMMAINSA_8MMA_AtomIJNSA_20SM100_MMA_F16BF16_SSISJ_SJ_fLi64ELi64ELNSA_4UMMA5MajorE0ELSO_1ELNSN_7ScaleInE0ELSP_0EEEEEENSA_6LayoutISE_NSB_IJNSC_ILi0EEEST_ST_EEEEENSB_IJNSA_10UnderscoreESW_SW_EEEEENS7_6detail27Sm100ImplicitGemmTileTraitsINSA_20SM90_TMA_LOAD_IM2COLENSA_14ComposedLayoutINSA_7SwizzleILi3ELi4ELi3EEENSA_18smem_ptr_flag_bitsILi16EEENSS_INSB_IJNSC_ILi8EEESG_EEENSB_IJSG_SD_EEEEEEEvEENS10_INSA_13SM90_TMA_LOADENS12_IS14_S16_NSS_INSB_IJSG_S17_EEENSB_IJSD_SG_EEEEEEEvEEEENS_8epilogue10collective18CollectiveEpilogueINS1K_23Sm100TmaWarpSpecializedILi3ELi2ELi16ELb1ELb0EEEJSI_NSB_IJNSS_ISG_SD_EENSS_INSC_ILi32EEESD_EEEEESJ_NSB_IJNSB_IJllllEEESD_ST_EEESJ_S1U_NS1K_6fusion15FusionCallbacksIS1O_NS1V_17LinearCombinationISJ_fSJ_fLNS_15FloatRoundStyleE2EEESI_S1S_JEEENSA_5SM1004TMEM4LOAD26SM100_TMEM_LOAD_16dp256b4xES11_NS12_INS13_ILi2ELi4ELi3EEES16_NSS_INSB_IJS17_S1Q_EEENSB_IJS1Q_SD_EEEEEEENSA_17SM75_U32x4_LDSM_NENSA_21SM90_TMA_STORE_IM2COLES29_NSA_17SM90_U32x4_STSM_NENSA_39AutoVectorizingCopyWithAssumedAlignmentILi128EEEEEEvvEEEEvNT_6ParamsE,"ax",@progbits
	.align	128
.text._ZN7cutlass13device_kernelINS_4conv6kernel13ConvUniversalINS1_16ConvProblemShapeILNS1_8OperatorE1ELi3EEENS1_10collective14CollectiveConvINS1_47MainloopSm100TmaUmmaWarpSpecializedImplicitGemmILS5_1ELi13ELi3ELi1ELi2EN4cute5tupleIJNSA_1CILi1EEESD_SD_EEEEENSB_IJNSC_ILi64EEESG_NSB_IJSG_EEEEEENS_6half_tESJ_NSA_8TiledMMAINSA_8MMA_AtomIJNSA_20SM100_MMA_F16BF16_SSISJ_SJ_fLi64ELi64ELNSA_4UMMA5MajorE0ELSO_1ELNSN_7ScaleInE0ELSP_0EEEEEENSA_6LayoutISE_NSB_IJNSC_ILi0EEEST_ST_EEEEENSB_IJNSA_10UnderscoreESW_SW_EEEEENS7_6detail27Sm100ImplicitGemmTileTraitsINSA_20SM90_TMA_LOAD_IM2COLENSA_14ComposedLayoutINSA_7SwizzleILi3ELi4ELi3EEENSA_18smem_ptr_flag_bitsILi16EEENSS_INSB_IJNSC_ILi8EEESG_EEENSB_IJSG_SD_EEEEEEEvEENS10_INSA_13SM90_TMA_LOADENS12_IS14_S16_NSS_INSB_IJSG_S17_EEENSB_IJSD_SG_EEEEEEEvEEEENS_8epilogue10collective18CollectiveEpilogueINS1K_23Sm100TmaWarpSpecializedILi3ELi2ELi16ELb1ELb0EEEJSI_NSB_IJNSS_ISG_SD_EENSS_INSC_ILi32EEESD_EEEEESJ_NSB_IJNSB_IJllllEEESD_ST_EEESJ_S1U_NS1K_6fusion15FusionCallbacksIS1O_NS1V_17LinearCombinationISJ_fSJ_fLNS_15FloatRoundStyleE2EEESI_S1S_JEEENSA_5SM1004TMEM4LOAD26SM100_TMEM_LOAD_16dp256b4xES11_NS12_INS13_ILi2ELi4ELi3EEES16_NSS_INSB_IJS17_S1Q_EEENSB_IJS1Q_SD_EEEEEEENSA_17SM75_U32x4_LDSM_NENSA_21SM90_TMA_STORE_IM2COLES29_NSA_17SM90_U32x4_STSM_NENSA_39AutoVectorizingCopyWithAssumedAlignmentILi128EEEEEEvvEEEEvNT_6ParamsE:
        .type           _ZN7cutlass13device_kernelINS_4conv6kernel13ConvUniversalINS1_16ConvProblemShapeILNS1_8OperatorE1ELi3EEENS1_10collective14CollectiveConvINS1_47MainloopSm100TmaUmmaWarpSpecializedImplicitGemmILS5_1ELi13ELi3ELi1ELi2EN4cute5tupleIJNSA_1CILi1EEESD_SD_EEEEENSB_IJNSC_ILi64EEESG_NSB_IJSG_EEEEEENS_6half_tESJ_NSA_8TiledMMAINSA_8MMA_AtomIJNSA_20SM100_MMA_F16BF16_SSISJ_SJ_fLi64ELi64ELNSA_4UMMA5MajorE0ELSO_1ELNSN_7ScaleInE0ELSP_0EEEEEENSA_6LayoutISE_NSB_IJNSC_ILi0EEEST_ST_EEEEENSB_IJNSA_10UnderscoreESW_SW_EEEEENS7_6detail27Sm100ImplicitGemmTileTraitsINSA_20SM90_TMA_LOAD_IM2COLENSA_14ComposedLayoutINSA_7SwizzleILi3ELi4ELi3EEENSA_18smem_ptr_flag_bitsILi16EEENSS_INSB_IJNSC_ILi8EEESG_EEENSB_IJSG_SD_EEEEEEEvEENS10_INSA_13SM90_TMA_LOADENS12_IS14_S16_NSS_INSB_IJSG_S17_EEENSB_IJSD_SG_EEEEEEEvEEEENS_8epilogue10collective18CollectiveEpilogueINS1K_23Sm100TmaWarpSpecializedILi3ELi2ELi16ELb1ELb0EEEJSI_NSB_IJNSS_ISG_SD_EENSS_INSC_ILi32EEESD_EEEEESJ_NSB_IJNSB_IJllllEEESD_ST_EEESJ_S1U_NS1K_6fusion15FusionCallbacksIS1O_NS1V_17LinearCombinationISJ_fSJ_fLNS_15FloatRoundStyleE2EEESI_S1S_JEEENSA_5SM1004TMEM4LOAD26SM100_TMEM_LOAD_16dp256b4xES11_NS12_INS13_ILi2ELi4ELi3EEES16_NSS_INSB_IJS17_S1Q_EEENSB_IJS1Q_SD_EEEEEEENSA_17SM75_U32x4_LDSM_NENSA_21SM90_TMA_STORE_IM2COLES29_NSA_17SM90_U32x4_STSM_NENSA_39AutoVectorizingCopyWithAssumedAlignmentILi128EEEEEEvvEEEEvNT_6ParamsE,@function
        .size           _ZN7cutlass13device_kernelINS_4conv6kernel13ConvUniversalINS1_16ConvProblemShapeILNS1_8OperatorE1ELi3EEENS1_10collective14CollectiveConvINS1_47MainloopSm100TmaUmmaWarpSpecializedImplicitGemmILS5_1ELi13ELi3ELi1ELi2EN4cute5tupleIJNSA_1CILi1EEESD_SD_EEEEENSB_IJNSC_ILi64EEESG_NSB_IJSG_EEEEEENS_6half_tESJ_NSA_8TiledMMAINSA_8MMA_AtomIJNSA_20SM100_MMA_F16BF16_SSISJ_SJ_fLi64ELi64ELNSA_4UMMA5MajorE0ELSO_1ELNSN_7ScaleInE0ELSP_0EEEEEENSA_6LayoutISE_NSB_IJNSC_ILi0EEEST_ST_EEEEENSB_IJNSA_10UnderscoreESW_SW_EEEEENS7_6detail27Sm100ImplicitGemmTileTraitsINSA_20SM90_TMA_LOAD_IM2COLENSA_14ComposedLayoutINSA_7SwizzleILi3ELi4ELi3EEENSA_18smem_ptr_flag_bitsILi16EEENSS_INSB_IJNSC_ILi8EEESG_EEENSB_IJSG_SD_EEEEEEEvEENS10_INSA_13SM90_TMA_LOADENS12_IS14_S16_NSS_INSB_IJSG_S17_EEENSB_IJSD_SG_EEEEEEEvEEEENS_8epilogue10collective18CollectiveEpilogueINS1K_23Sm100TmaWarpSpecializedILi3ELi2ELi16ELb1ELb0EEEJSI_NSB_IJNSS_ISG_SD_EENSS_INSC_ILi32EEESD_EEEEESJ_NSB_IJNSB_IJllllEEESD_ST_EEESJ_S1U_NS1K_6fusion15FusionCallbacksIS1O_NS1V_17LinearCombinationISJ_fSJ_fLNS_15FloatRoundStyleE2EEESI_S1S_JEEENSA_5SM1004TMEM4LOAD26SM100_TMEM_LOAD_16dp256b4xES11_NS12_INS13_ILi2ELi4ELi3EEES16_NSS_INSB_IJS17_S1Q_EEENSB_IJS1Q_SD_EEEEEEENSA_17SM75_U32x4_LDSM_NENSA_21SM90_TMA_STORE_IM2COLES29_NSA_17SM90_U32x4_STSM_NENSA_39AutoVectorizingCopyWithAssumedAlignmentILi128EEEEEEvvEEEEvNT_6ParamsE,(.L_x_171 - _ZN7cutlass13device_kernelINS_4conv6kernel13ConvUniversalINS1_16ConvProblemShapeILNS1_8OperatorE1ELi3EEENS1_10collective14CollectiveConvINS1_47MainloopSm100TmaUmmaWarpSpecializedImplicitGemmILS5_1ELi13ELi3ELi1ELi2EN4cute5tupleIJNSA_1CILi1EEESD_SD_EEEEENSB_IJNSC_ILi64EEESG_NSB_IJSG_EEEEEENS_6half_tESJ_NSA_8TiledMMAINSA_8MMA_AtomIJNSA_20SM100_MMA_F16BF16_SSISJ_SJ_fLi64ELi64ELNSA_4UMMA5MajorE0ELSO_1ELNSN_7ScaleInE0ELSP_0EEEEEENSA_6LayoutISE_NSB_IJNSC_ILi0EEEST_ST_EEEEENSB_IJNSA_10UnderscoreESW_SW_EEEEENS7_6detail27Sm100ImplicitGemmTileTraitsINSA_20SM90_TMA_LOAD_IM2COLENSA_14ComposedLayoutINSA_7SwizzleILi3ELi4ELi3EEENSA_18smem_ptr_flag_bitsILi16EEENSS_INSB_IJNSC_ILi8EEESG_EEENSB_IJSG_SD_EEEEEEEvEENS10_INSA_13SM90_TMA_LOADENS12_IS14_S16_NSS_INSB_IJSG_S17_EEENSB_IJSD_SG_EEEEEEEvEEEENS_8epilogue10collective18CollectiveEpilogueINS1K_23Sm100TmaWarpSpecializedILi3ELi2ELi16ELb1ELb0EEEJSI_NSB_IJNSS_ISG_SD_EENSS_INSC_ILi32EEESD_EEEEESJ_NSB_IJNSB_IJllllEEESD_ST_EEESJ_S1U_NS1K_6fusion15FusionCallbacksIS1O_NS1V_17LinearCombinationISJ_fSJ_fLNS_15FloatRoundStyleE2EEESI_S1S_JEEENSA_5SM1004TMEM4LOAD26SM100_TMEM_LOAD_16dp256b4xES11_NS12_INS13_ILi2ELi4ELi3EEES16_NSS_INSB_IJS17_S1Q_EEENSB_IJS1Q_SD_EEEEEEENSA_17SM75_U32x4_LDSM_NENSA_21SM90_TMA_STORE_IM2COLES29_NSA_17SM90_U32x4_STSM_NENSA_39AutoVectorizingCopyWithAssumedAlignmentILi128EEEEEEvvEEEEvNT_6ParamsE)
        .other          _ZN7cutlass13device_kernelINS_4conv6kernel13ConvUniversalINS1_16ConvProblemShapeILNS1_8OperatorE1ELi3EEENS1_10collective14CollectiveConvINS1_47MainloopSm100TmaUmmaWarpSpecializedImplicitGemmILS5_1ELi13ELi3ELi1ELi2EN4cute5tupleIJNSA_1CILi1EEESD_SD_EEEEENSB_IJNSC_ILi64EEESG_NSB_IJSG_EEEEEENS_6half_tESJ_NSA_8TiledMMAINSA_8MMA_AtomIJNSA_20SM100_MMA_F16BF16_SSISJ_SJ_fLi64ELi64ELNSA_4UMMA5MajorE0ELSO_1ELNSN_7ScaleInE0ELSP_0EEEEEENSA_6LayoutISE_NSB_IJNSC_ILi0EEEST_ST_EEEEENSB_IJNSA_10UnderscoreESW_SW_EEEEENS7_6detail27Sm100ImplicitGemmTileTraitsINSA_20SM90_TMA_LOAD_IM2COLENSA_14ComposedLayoutINSA_7SwizzleILi3ELi4ELi3EEENSA_18smem_ptr_flag_bitsILi16EEENSS_INSB_IJNSC_ILi8EEESG_EEENSB_IJSG_SD_EEEEEEEvEENS10_INSA_13SM90_TMA_LOADENS12_IS14_S16_NSS_INSB_IJSG_S17_EEENSB_IJSD_SG_EEEEEEEvEEEENS_8epilogue10collective18CollectiveEpilogueINS1K_23Sm100TmaWarpSpecializedILi3ELi2ELi16ELb1ELb0EEEJSI_NSB_IJNSS_ISG_SD_EENSS_INSC_ILi32EEESD_EEEEESJ_NSB_IJNSB_IJllllEEESD_ST_EEESJ_S1U_NS1K_6fusion15FusionCallbacksIS1O_NS1V_17LinearCombinationISJ_fSJ_fLNS_15FloatRoundStyleE2EEESI_S1S_JEEENSA_5SM1004TMEM4LOAD26SM100_TMEM_LOAD_16dp256b4xES11_NS12_INS13_ILi2ELi4ELi3EEES16_NSS_INSB_IJS17_S1Q_EEENSB_IJS1Q_SD_EEEEEEENSA_17SM75_U32x4_LDSM_NENSA_21SM90_TMA_STORE_IM2COLES29_NSA_17SM90_U32x4_STSM_NENSA_39AutoVectorizingCopyWithAssumedAlignmentILi128EEEEEEvvEEEEvNT_6ParamsE,@"STO_CUDA_ENTRY STV_DEFAULT"
_ZN7cutlass13device_kernelINS_4conv6kernel13ConvUniversalINS1_16ConvProblemShapeILNS1_8OperatorE1ELi3EEENS1_10collective14CollectiveConvINS1_47MainloopSm100TmaUmmaWarpSpecializedImplicitGemmILS5_1ELi13ELi3ELi1ELi2EN4cute5tupleIJNSA_1CILi1EEESD_SD_EEEEENSB_IJNSC_ILi64EEESG_NSB_IJSG_EEEEEENS_6half_tESJ_NSA_8TiledMMAINSA_8MMA_AtomIJNSA_20SM100_MMA_F16BF16_SSISJ_SJ_fLi64ELi64ELNSA_4UMMA5MajorE0ELSO_1ELNSN_7ScaleInE0ELSP_0EEEEEENSA_6LayoutISE_NSB_IJNSC_ILi0EEEST_ST_EEEEENSB_IJNSA_10UnderscoreESW_SW_EEEEENS7_6detail27Sm100ImplicitGemmTileTraitsINSA_20SM90_TMA_LOAD_IM2COLENSA_14ComposedLayoutINSA_7SwizzleILi3ELi4ELi3EEENSA_18smem_ptr_flag_bitsILi16EEENSS_INSB_IJNSC_ILi8EEESG_EEENSB_IJSG_SD_EEEEEEEvEENS10_INSA_13SM90_TMA_LOADENS12_IS14_S16_NSS_INSB_IJSG_S17_EEENSB_IJSD_SG_EEEEEEEvEEEENS_8epilogue10collective18CollectiveEpilogueINS1K_23Sm100TmaWarpSpecializedILi3ELi2ELi16ELb1ELb0EEEJSI_NSB_IJNSS_ISG_SD_EENSS_INSC_ILi32EEESD_EEEEESJ_NSB_IJNSB_IJllllEEESD_ST_EEESJ_S1U_NS1K_6fusion15FusionCallbacksIS1O_NS1V_17LinearCombinationISJ_fSJ_fLNS_15FloatRoundStyleE2EEESI_S1S_JEEENSA_5SM1004TMEM4LOAD26SM100_TMEM_LOAD_16dp256b4xES11_NS12_INS13_ILi2ELi4ELi3EEES16_NSS_INSB_IJS17_S1Q_EEENSB_IJS1Q_SD_EEEEEEENSA_17SM75_U32x4_LDSM_NENSA_21SM90_TMA_STORE_IM2COLES29_NSA_17SM90_U32x4_STSM_NENSA_39AutoVectorizingCopyWithAssumedAlignmentILi128EEEEEEvvEEEEvNT_6ParamsE:
[----:B------:R-:W1:Y:S01]  /*0000*/  LDC R1, c[0x0][0x37c] ;  /* 0x0000df00ff017b82 */ /* 0x000e620000000800 */
[----:B------:R-:W2:Y:S07]  /*0010*/  S2R R50, SR_TID.X ;  /* 0x0000000000327919 */ /* 0x000eae0000002100 */
[----:B------:R-:W3:Y:S01]  /*0020*/  LDC.64 R2, c[0x0][0x990] ;  /* 0x00026400ff027b82 */ /* 0x000ee20000000a00 */
[----:B------:R-:W-:Y:S01]  /*0030*/  ELECT P2, URZ, PT ;  /* 0x0000000000ff782f */ /* 0x000fe20003840000 */
[----:B-1----:R-:W-:Y:S01]  /*0040*/  VIADD R1, R1, 0xfffffff8 ;  /* 0xfffffff801017836 */ /* 0x002fe20000000000 */
[----:B------:R-:W-:-:S02]  /*0050*/  PRMT R51, RZ, 0x7610, R51 ;  /* 0x00007610ff337816 */ /* 0x000fc40000000033 */
[----:B---3--:R-:W-:-:S04]  /*0060*/  ISETP.NE.U32.AND P0, PT, R2, RZ, PT ;  /* 0x000000ff0200720c */ /* 0x008fc80003f05070 */
[----:B------:R-:W-:Y:S02]  /*0070*/  ISETP.NE.AND.EX P0, PT, R3, RZ, PT, P0 ;  /* 0x000000ff0300720c */ /* 0x000fe40003f05300 */
[----:B--2---:R-:W-:-:S05]  /*0080*/  SHF.R.U32.HI R52, RZ, 0x5, R50 ;  /* 0x00000005ff347819 */ /* 0x004fca0000011632 */
[----:B------:R-:W1:Y:S02]  /*0090*/  SHFL.IDX PT, R0, R52, RZ, 0x1f ;  /* 0x00001fff34007589 */ /* 0x000e6400000e0000 */
[----:B-1----:R-:W-:-:S04]  /*00a0*/  R2UR UR15, R0 ;  /* 0x00000000000f72ca */ /* 0x002fc800000e0000 */
[----:B------:R-:W-:Y:S05]  /*00b0*/  @P0 BRA `(.L_x_0) ;  /* 0x0000000000300947 */ /* 0x000fea0003800000 */
[----:B------:R-:W1:Y:S02]  /*00c0*/  LDCU.64 UR4, c[0x0][0x988] ;  /* 0x00013100ff0477ac */ /* 0x000e640008000a00 */
[----:B-1----:R-:W-:-:S04]  /*00d0*/  UISETP.NE.U32.AND UP0, UPT, UR4, URZ, UPT ;  /* 0x000000ff0400728c */ /* 0x002fc8000bf05070 */
[----:B------:R-:W-:-:S09]  /*00e0*/  UISETP.NE.AND.EX UP0, UPT, UR5, URZ, UPT, UP0 ;  /* 0x000000ff0500728c */ /* 0x000fd2000bf05300 */
[----:B------:R-:W-:Y:S05]  /*00f0*/  BRA.U !UP0, `(.L_x_1) ;  /* 0x0000000108147547 */ /* 0x000fea000b800000 */
[----:B------:R-:W1:Y:S01]  /*0100*/  LDC.64 R26, c[0x0][0x988] ;  /* 0x00026200ff1a7b82 */ /* 0x000e620000000a00 */
[----:B------:R-:W1:Y:S02]  /*0110*/  LDCU.64 UR4, c[0x0][0x358] ;  /* 0x00006b00ff0477ac */ /* 0x000e640008000a00 */
[----:B-1----:R1:W5:Y:S01]  /*0120*/  LDG.E R26, desc[UR4][R26.64] ;  /* 0x000000041a1a7981 */ /* 0x002362000c1e1900 */
[----:B------:R-:W-:Y:S01]  /*0130*/  HFMA2 R51, -RZ, RZ, 0, 5.9604644775390625e-08 ;  /* 0x00000001ff337431 */ /* 0x000fe200000001ff */
[----:B------:R-:W-:Y:S05]  /*0140*/  BRA `(.L_x_0) ;  /* 0x00000000000c7947 */ /* 0x000fea0003800000 */
.L_x_1:
[----:B------:R-:W1:Y:S01]  /*0150*/  LDCU UR4, c[0x0][0x980] ;  /* 0x00013000ff0477ac */ /* 0x000e620008000800 */
[----:B------:R-:W-:Y:S01]  /*0160*/  HFMA2 R51, -RZ, RZ, 0, 5.9604644775390625e-08 ;  /* 0x00000001ff337431 */ /* 0x000fe200000001ff */
[----:B-1----:R-:W-:-:S07]  /*0170*/  MOV R26, UR4 ;  /* 0x00000004001a7c02 */ /* 0x002fce0008000f00 */
.L_x_0:
[----:B------:R-:W2:Y:S02]  /*0180*/  LDCU.64 UR4, c[0x0][0x9b0] ;  /* 0x00013600ff0477ac */ /* 0x000ea40008000a00 */
[----:B--2---:R-:W-:-:S04]  /*0190*/  UISETP.NE.U32.AND UP0, UPT, UR4, URZ, UPT ;  /* 0x000000ff0400728c */ /* 0x004fc8000bf05070 */
[----:B------:R-:W-:-:S09]  /*01a0*/  UISETP.NE.AND.EX UP0, UPT, UR5, URZ, UPT, UP0 ;  /* 0x000000ff0500728c */ /* 0x000fd2000bf05300 */
[----:B------:R-:W-:Y:S05]  /*01b0*/  BRA.U UP0, `(.L_x_2) ;  /* 0x0000000100287547 */ /* 0x000fea000b800000 */
[----:B------:R-:W2:Y:S02]  /*01c0*/  LDCU.64 UR4, c[0x0][0x9a8] ;  /* 0x00013500ff0477ac */ /* 0x000ea40008000a00 */
[----:B--2---:R-:W-:-:S04]  /*01d0*/  UISETP.NE.U32.AND UP0, UPT, UR4, URZ, UPT ;  /* 0x000000ff0400728c */ /* 0x004fc8000bf05070 */
[----:B------:R-:W-:-:S09]  /*01e0*/  UISETP.NE.AND.EX UP0, UPT, UR5, URZ, UPT, UP0 ;  /* 0x000000ff0500728c */ /* 0x000fd2000bf05300 */
[----:B------:R-:W-:Y:S05]  /*01f0*/  BRA.U !UP0, `(.L_x_3) ;  /* 0x0000000108107547 */ /* 0x000fea000b800000 */
[----:B------:R-:W2:Y:S01]  /*0200*/  LDC.64 R24, c[0x0][0x9a8] ;  /* 0x00026a00ff187b82 */ /* 0x000ea20000000a00 */
[----:B------:R-:W2:Y:S02]  /*0210*/  LDCU.64 UR4, c[0x0][0x358] ;  /* 0x00006b00ff0477ac */ /* 0x000ea40008000a00 */
[----:B--2---:R2:W5:Y:S01]  /*0220*/  LDG.E R24, desc[UR4][R24.64] ;  /* 0x0000000418187981 */ /* 0x004562000c1e1900 */
[----:B------:R-:W-:Y:S05]  /*0230*/  BRA `(.L_x_2) ;  /* 0x0000000000087947 */ /* 0x000fea0003800000 */
.L_x_3:
[----:B------:R-:W2:Y:S02]  /*0240*/  LDCU UR4, c[0x0][0x9a0] ;  /* 0x00013400ff0477ac */ /* 0x000ea40008000800 */
[----:B--2---:R-:W-:Y:S02]  /*0250*/  MOV R24, UR4 ;  /* 0x0000000400187c02 */ /* 0x004fe40008000f00 */
.L_x_2:
[----:B------:R-:W3:Y:S01]  /*0260*/  LDC.64 R4, c[0x0][0x988] ;  /* 0x00026200ff047b82 */ /* 0x000ee20000000a00 */
[----:B------:R-:W-:Y:S01]  /*0270*/  IMAD.U32 R0, RZ, RZ, UR15 ;  /* 0x0000000fff007e24 */ /* 0x000fe2000f8e00ff */
[----:B------:R-:W-:Y:S01]  /*0280*/  ISETP.EQ.U32.AND P4, PT, R2, RZ, PT ;  /* 0x000000ff0200720c */ /* 0x000fe20003f82070 */
[----:B------:R-:W-:Y:S03]  /*0290*/  BSSY.RECONVERGENT B0, `(.L_x_4) ;  /* 0x0000012000007945 */ /* 0x000fe60003800200 */
[----:B------:R-:W-:Y:S02]  /*02a0*/  ISETP.NE.OR P1, PT, R0, 0x1, !P2 ;  /* 0x000000010000780c */ /* 0x000fe40005725670 */
[----:B---3--:R-:W-:-:S04]  /*02b0*/  ISETP.NE.U32.AND P0, PT, R4, RZ, PT ;  /* 0x000000ff0400720c */ /* 0x008fc80003f05070 */
[----:B------:R-:W-:-:S13]  /*02c0*/  ISETP.NE.AND.EX P0, PT, R5, RZ, PT, P0 ;  /* 0x000000ff0500720c */ /* 0x000fda0003f05300 */
[----:B------:R-:W-:Y:S01]  /*02d0*/  VOTEU.ANY UP3, P0 ;  /* 0x0000000000ff7886 */ /* 0x000fe20000060100 */
[----:B------:R-:W-:Y:S02]  /*02e0*/  PLOP3.LUT P3, PT, PT, PT, UP3, 0x80, 0x8 ;  /* 0x000000000008781c */ /* 0x000fe40003f6f038 */
[----:B------:R-:W-:Y:S02]  /*02f0*/  ISETP.NE.OR P0, PT, R0, 0x3, !P2 ;  /* 0x000000030000780c */ /* 0x000fe40005705670 */
[----:B------:R-:W-:-:S04]  /*0300*/  ISETP.EQ.OR.EX P5, PT, R3, RZ, !P3, P4 ;  /* 0x000000ff0300720c */ /* 0x000fc80005fa2740 */
[----:B------:R-:W-:Y:S01]  /*0310*/  P2R R61, PR, RZ, 0x20 ;  /* 0x00000020ff3d7803 */ /* 0x000fe20000000000 */
[----:B------:R-:W-:Y:S05]  /*0320*/  @P1 BRA `(.L_x_5) ;  /* 0x0000000000201947 */ /* 0x000fea0003800000 */
[----:B------:R-:W3:Y:S02]  /*0330*/  LDCU.64 UR4, c[0x0][0x348] ;  /* 0x00006900ff0477ac */ /* 0x000ee40008000a00 */
[----:B---3--:R-:W-:Y:S02]  /*0340*/  UIADD3 UR6, UP1, UPT, UR4, 0x80, URZ ;  /* 0x0000008004067890 */ /* 0x008fe4000ff3e0ff */
[----:B------:R-:W-:Y:S02]  /*0350*/  UIADD3 UR4, UP0, UPT, UR4, 0x200, URZ ;  /* 0x0000020004047890 */ /* 0x000fe4000ff1e0ff */
[----:B------:R-:W-:Y:S02]  /*0360*/  UIADD3.X UR7, UPT, UPT, URZ, UR5, URZ, UP1, !UPT ;  /* 0x00000005ff077290 */ /* 0x000fe40008ffe4ff */
[----:B------:R-:W-:-:S07]  /*0370*/  UIADD3.X UR5, UPT, UPT, URZ, UR5, URZ, UP0, !UPT ;  /* 0x00000005ff057290 */ /* 0x000fce00087fe4ff */
[----:B------:R3:W-:Y:S02]  /*0380*/  UTMACCTL.PF [UR6] ;  /* 0x00000000060079b9 */ /* 0x0007e40008040000 */
[----:B------:R3:W-:Y:S02]  /*0390*/  UTMACCTL.PF [UR4] ;  /* 0x00000000040079b9 */ /* 0x0007e40008040000 */
[----:B---3--:R-:W-:Y:S01]  /*03a0*/  NOP ;  /* 0x0000000000007918 */ /* 0x008fe20000000000 */
.L_x_5:
[----:B------:R-:W-:Y:S05]  /*03b0*/  BSYNC.RECONVERGENT B0 ;  /* 0x0000000000007941 */ /* 0x000fea0003800200 */
.L_x_4:
[----:B------:R-:W-:Y:S04]  /*03c0*/  BSSY.RECONVERGENT B0, `(.L_x_6) ;  /* 0x000000a000007945 */ /* 0x000fe80003800200 */
        /* <DEDUP_REMOVED lines=9> */
.L_x_7:
[----:B------:R-:W-:Y:S05]  /*0460*/  BSYNC.RECONVERGENT B0 ;  /* 0x0000000000007941 */ /* 0x000fea0003800200 */
.L_x_6:
[----:B------:R-:W-:Y:S01]  /*0470*/  UPLOP3.LUT UP2, UPT, UPT, UPT, UPT, 0x80, 0x8 ;  /* 0x000000000008789c */ /* 0x000fe20003f4f070 */
[----:B------:R-:W-:Y:S10]  /*0480*/  @!P5 BRA `(.L_x_8) ;  /* 0x000000000024d947 */ /* 0x000ff40003800000 */
[----:B------:R-:W-:Y:S01]  /*0490*/  ISETP.NE.U32.AND P1, PT, R2, RZ, PT ;  /* 0x000000ff0200720c */ /* 0x000fe20003f25070 */
[----:B------:R-:W-:Y:S01]  /*04a0*/  USEL UR4, URZ, 0xffffffff, UP3 ;  /* 0xffffffffff047887 */ /* 0x000fe20009800000 */
[----:B-----5:R-:W-:Y:S02]  /*04b0*/  FSETP.NEU.AND P0, PT, R26, RZ, PT ;  /* 0x000000ff1a00720b */ /* 0x020fe40003f0d000 */
[----:B------:R-:W-:-:S11]  /*04c0*/  ISETP.NE.AND.EX P1, PT, R3, RZ, PT, P1 ;  /* 0x000000ff0300720c */ /* 0x000fd60003f25310 */
[----:B------:R-:W-:Y:S02]  /*04d0*/  VOTEU.ANY UP0, P0 ;  /* 0x0000000000ff7886 */ /* 0x000fe40000000100 */
[----:B------:R-:W-:-:S05]  /*04e0*/  VOTEU.ANY UP1, P1 ;  /* 0x0000000000ff7886 */ /* 0x000fca0000820100 */
[----:B------:R-:W-:-:S04]  /*04f0*/  @!UP1 USEL UR4, URZ, 0xffffffff, UP0 ;  /* 0xffffffffff049887 */ /* 0x000fc80008000000 */
[----:B------:R-:W-:-:S04]  /*0500*/  ULOP3.LUT UR4, UR4, 0x1, URZ, 0xc0, !UPT ;  /* 0x0000000104047892 */ /* 0x000fc8000f8ec0ff */
[----:B------:R-:W-:-:S11]  /*0510*/  UISETP.NE.U32.AND UP2, UPT, UR4, 0x1, UPT ;  /* 0x000000010400788c */ /* 0x000fd6000bf45070 */
.L_x_8:
[----:B------:R-:W3:Y:S01]  /*0520*/  SHFL.IDX PT, R2, R52, RZ, 0x1f ;  /* 0x00001fff34027589 */ /* 0x000ee200000e0000 */
[----:B------:R-:W-:-:S04]  /*0530*/  UISETP.NE.AND UP0, UPT, UR15, 0x2, UPT ;  /* 0x000000020f00788c */ /* 0x000fc8000bf05270 */
[----:B------:R-:W-:Y:S01]  /*0540*/  USEL UR46, URZ, 0x1, UP0 ;  /* 0x00000001ff2e7887 */ /* 0x000fe20008000000 */
[----:B---3--:R-:W-:-:S13]  /*0550*/  ISETP.NE.AND P0, PT, R2, RZ, PT ;  /* 0x000000ff0200720c */ /* 0x008fda0003f05270 */
[----:B------:R-:W-:Y:S05]  /*0560*/  @P0 BRA `(.L_x_9) ;  /* 0x00000000009c0947 */ /* 0x000fea0003800000 */
[----:B------:R-:W-:Y:S01]  /*0570*/  ELECT P0, URZ, PT ;  /* 0x0000000000ff782f */ /* 0x000fe20003800000 */
[----:B------:R-:W-:-:S12]  /*0580*/  BSSY.RECONVERGENT B0, `(.L_x_9) ;  /* 0x0000025000007945 */ /* 0x000fd80003800200 */
[----:B------:R-:W-:Y:S05]  /*0590*/  @!P0 BRA `(.L_x_10) ;  /* 0x00000000008c8947 */ /* 0x000fea0003800000 */
[----:B------:R-:W3:Y:S01]  /*05a0*/  S2UR UR4, SR_CgaCtaId ;  /* 0x00000000000479c3 */ /* 0x000ee20000008800 */
[----:B------:R-:W-:Y:S01]  /*05b0*/  UMOV UR5, 0x400 ;  /* 0x0000040000057882 */ /* 0x000fe20000000000 */
[----:B------:R-:W-:Y:S02]  /*05c0*/  UMOV UR6, 0x1 ;  /* 0x0000000100067882 */ /* 0x000fe40000000000 */
[----:B------:R-:W-:-:S04]  /*05d0*/  UIADD3 UR6, UPT, UPT, -UR6, 0x100000, URZ ;  /* 0x0010000006067890 */ /* 0x000fc8000fffe1ff */
[----:B------:R-:W-:Y:S02]  /*05e0*/  USHF.L.U32 UR7, UR6, 0xb, URZ ;  /* 0x0000000b06077899 */ /* 0x000fe400080006ff */
[----:B------:R-:W-:Y:S02]  /*05f0*/  USHF.L.U32 UR6, UR6, 0x1, URZ ;  /* 0x0000000106067899 */ /* 0x000fe400080006ff */
[----:B---3--:R-:W-:Y:S01]  /*0600*/  ULEA UR4, UR4, UR5, 0x18 ;  /* 0x0000000504047291 */ /* 0x008fe2000f8ec0ff */
[----:B------:R-:W3:Y:S11]  /*0610*/  FENCE.VIEW.ASYNC.S ;  /* 0x00000000000073c6 */ /* 0x000ef60000000000 */
[----:B---3--:R3:W4:Y:S01]  /*0620*/  SYNCS.EXCH.64 URZ, [UR4], UR6 ;  /* 0x0000000604ff75b2 */ /* 0x0087220008000100 */
[----:B------:R3:W1:Y:S01]  /*0630*/  SYNCS.EXCH.64 URZ, [UR4+0x68], UR6 ;  /* 0x0000680604ff75b2 */ /* 0x0006620008000100 */
        /* <DEDUP_REMOVED lines=23> */
[----:B------:R3:W1:Y:S02]  /*07b0*/  SYNCS.EXCH.64 URZ, [UR4+0xc8], UR6 ;  /* 0x0000c80604ff75b2 */ /* 0x0006640008000100 */
[----:B---34-:R-:W-:Y:S01]  /*07c0*/  NOP ;  /* 0x0000000000007918 */ /* 0x018fe20000000000 */
.L_x_10:
[----:B------:R-:W-:Y:S05]  /*07d0*/  BSYNC.RECONVERGENT B0 ;  /* 0x0000000000007941 */ /* 0x000fea0003800200 */
.L_x_9:
[----:B------:R-:W3:Y:S01]  /*07e0*/  SHFL.IDX PT, R2, R52, RZ, 0x1f ;  /* 0x00001fff34027589 */ /* 0x000ee200000e0000 */
[----:B------:R-:W-:Y:S01]  /*07f0*/  NOP ;  /* 0x0000000000007918 */ /* 0x000fe20000000000 */
[----:B---3--:R-:W-:-:S13]  /*0800*/  ISETP.NE.AND P0, PT, R2, 0x1, PT ;  /* 0x000000010200780c */ /* 0x008fda0003f05270 */
[----:B------:R-:W-:Y:S05]  /*0810*/  @P0 BRA `(.L_x_11) ;  /* 0x0000000000500947 */ /* 0x000fea0003800000 */
[----:B------:R-:W3:Y:S01]  /*0820*/  S2UR UR4, SR_CgaCtaId ;  /* 0x00000000000479c3 */ /* 0x000ee20000008800 */
[----:B------:R-:W-:Y:S01]  /*0830*/  UMOV UR5, 0x400 ;  /* 0x0000040000057882 */ /* 0x000fe20000000000 */
[----:B------:R-:W-:Y:S01]  /*0840*/  UMOV UR8, 0x20 ;  /* 0x0000002000087882 */ /* 0x000fe20000000000 */
[----:B------:R-:W-:Y:S01]  /*0850*/  UMOV UR6, 0x80 ;  /* 0x0000008000067882 */ /* 0x000fe20000000000 */
[----:B------:R-:W-:-:S04]  /*0860*/  UIADD3 UR8, UPT, UPT, -UR8, 0x100000, URZ ;  /* 0x0010000008087890 */ /* 0x000fc8000fffe1ff */
[----:B------:R-:W-:Y:S02]  /*0870*/  USHF.L.U32 UR9, UR8, 0xb, URZ ;  /* 0x0000000b08097899 */ /* 0x000fe400080006ff */
[----:B------:R-:W-:Y:S02]  /*0880*/  USHF.L.U32 UR8, UR8, 0x1, URZ ;  /* 0x0000000108087899 */ /* 0x000fe400080006ff */
[----:B------:R-:W-:-:S04]  /*0890*/  UIADD3 UR6, UPT, UPT, -UR6, 0x100000, URZ ;  /* 0x0010000006067890 */ /* 0x000fc8000fffe1ff */
[----:B------:R-:W-:Y:S02]  /*08a0*/  USHF.L.U32 UR7, UR6, 0xb, URZ ;  /* 0x0000000b06077899 */ /* 0x000fe400080006ff */
[----:B------:R-:W-:Y:S01]  /*08b0*/  USHF.L.U32 UR6, UR6, 0x1, URZ ;  /* 0x0000000106067899 */ /* 0x000fe200080006ff */
[----:B------:R-:W-:Y:S01]  /*08c0*/  ELECT P0, URZ, PT ;  /* 0x0000000000ff782f */ /* 0x000fe20003800000 */
[----:B---3--:R-:W-:Y:S01]  /*08d0*/  ULEA UR4, UR4, UR5, 0x18 ;  /* 0x0000000504047291 */ /* 0x008fe2000f8ec0ff */
[----:B------:R-:W3:Y:S11]  /*08e0*/  FENCE.VIEW.ASYNC.S ;  /* 0x00000000000073c6 */ /* 0x000ef60000000000 */
[----:B---3--:R3:W4:Y:S01]  /*08f0*/  SYNCS.EXCH.64 URZ, [UR4+0xd0], UR8 ;  /* 0x0000d00804ff75b2 */ /* 0x0087220008000100 */
[----:B------:R3:W1:Y:S01]  /*0900*/  SYNCS.EXCH.64 URZ, [UR4+0xe8], UR6 ;  /* 0x0000e80604ff75b2 */ /* 0x0006620008000100 */
[----:B------:R3:W1:Y:S01]  /*0910*/  SYNCS.EXCH.64 URZ, [UR4+0xd8], UR8 ;  /* 0x0000d80804ff75b2 */ /* 0x0006620008000100 */
[----:B------:R3:W1:Y:S01]  /*0920*/  SYNCS.EXCH.64 URZ, [UR4+0xf0], UR6 ;  /* 0x0000f00604ff75b2 */ /* 0x0006620008000100 */
[----:B------:R3:W1:Y:S01]  /*0930*/  SYNCS.EXCH.64 URZ, [UR4+0xe0], UR8 ;  /* 0x0000e00804ff75b2 */ /* 0x0006620008000100 */
[----:B------:R3:W1:Y:S01]  /*0940*/  SYNCS.EXCH.64 URZ, [UR4+0xf8], UR6 ;  /* 0x0000f80604ff75b2 */ /* 0x0006620008000100 */
[----:B------:R-:W-:Y:S01]  /*0950*/  NOP ;  /* 0x0000000000007918 */ /* 0x000fe20000000000 */
.L_x_11:
[----:B------:R-:W2:Y:S01]  /*0960*/  SHFL.IDX PT, R2, R52, RZ, 0x1f ;  /* 0x00001fff34027589 */ /* 0x000ea200000e0000 */
[----:B------:R-:W-:Y:S01]  /*0970*/  NOP ;  /* 0x0000000000007918 */ /* 0x000fe20000000000 */
[----:B--2---:R-:W-:-:S13]  /*0980*/  ISETP.NE.AND P0, PT, R2, 0x3, PT ;  /* 0x000000030200780c */ /* 0x004fda0003f05270 */
[----:B------:R-:W-:Y:S05]  /*0990*/  @P0 BRA `(.L_x_12) ;  /* 0x0000000000300947 */ /* 0x000fea0003800000 */
[----:B---3--:R-:W2:Y:S01]  /*09a0*/  S2UR UR4, SR_CgaCtaId ;  /* 0x00000000000479c3 */ /* 0x008ea20000008800 */
[----:B------:R-:W-:Y:S01]  /*09b0*/  UMOV UR6, 0x400 ;  /* 0x0000040000067882 */ /* 0x000fe20000000000 */
[----:B------:R-:W-:Y:S01]  /*09c0*/  UMOV UR5, 0x20 ;  /* 0x0000002000057882 */ /* 0x000fe20000000000 */
[----:B------:R-:W-:Y:S01]  /*09d0*/  ELECT P0, URZ, PT ;  /* 0x0000000000ff782f */ /* 0x000fe20003800000 */
[----:B--2---:R-:W-:Y:S02]  /*09e0*/  ULEA UR6, UR4, UR6, 0x18 ;  /* 0x0000000604067291 */ /* 0x004fe4000f8ec0ff */
[----:B------:R-:W-:-:S04]  /*09f0*/  UIADD3 UR4, UPT, UPT, -UR5, 0x100000, URZ ;  /* 0x0010000005047890 */ /* 0x000fc8000fffe1ff */
[----:B------:R-:W-:Y:S02]  /*0a00*/  USHF.L.U32 UR5, UR4, 0xb, URZ ;  /* 0x0000000b04057899 */ /* 0x000fe400080006ff */
[----:B------:R-:W-:Y:S01]  /*0a10*/  USHF.L.U32 UR4, UR4, 0x1, URZ ;  /* 0x0000000104047899 */ /* 0x000fe200080006ff */
[----:B------:R-:W2:Y:S11]  /*0a20*/  FENCE.VIEW.ASYNC.S ;  /* 0x00000000000073c6 */ /* 0x000eb60000000000 */
[----:B--2---:R2:W3:Y:S01]  /*0a30*/  SYNCS.EXCH.64 URZ, [UR6+0x100], UR4 ;  /* 0x0001000406ff75b2 */ /* 0x0044e20008000100 */
[----:B------:R2:W1:Y:S01]  /*0a40*/  SYNCS.EXCH.64 URZ, [UR6+0x108], UR4 ;  /* 0x0001080406ff75b2 */ /* 0x0004620008000100 */
[----:B------:R-:W-:Y:S01]  /*0a50*/  NOP ;  /* 0x0000000000007918 */ /* 0x000fe20000000000 */
.L_x_12:
[----:B------:R-:W4:Y:S01]  /*0a60*/  SHFL.IDX PT, R2, R52, RZ, 0x1f ;  /* 0x00001fff34027589 */ /* 0x000f2200000e0000 */
[----:B------:R-:W-:Y:S01]  /*0a70*/  NOP ;  /* 0x0000000000007918 */ /* 0x000fe20000000000 */
[----:B----4-:R-:W-:-:S13]  /*0a80*/  ISETP.NE.AND P0, PT, R2, 0x4, PT ;  /* 0x000000040200780c */ /* 0x010fda0003f05270 */
[----:B------:R-:W-:Y:S05]  /*0a90*/  @P0 BRA `(.L_x_13) ;  /* 0x0000000000440947 */ /* 0x000fea0003800000 */
[----:B--23--:R-:W2:Y:S01]  /*0aa0*/  S2UR UR6, SR_CgaCtaId ;  /* 0x00000000000679c3 */ /* 0x00cea20000008800 */
[----:B------:R-:W-:Y:S01]  /*0ab0*/  UMOV UR4, 0x100 ;  /* 0x0000010000047882 */ /* 0x000fe20000000000 */
[----:B------:R-:W-:Y:S01]  /*0ac0*/  UMOV UR5, 0x400 ;  /* 0x0000040000057882 */ /* 0x000fe20000000000 */
[----:B------:R-:W-:Y:S01]  /*0ad0*/  USEL UR4, UR4, 0xe0, UP2 ;  /* 0x000000e004047887 */ /* 0x000fe20009000000 */
[----:B------:R-:W-:Y:S01]  /*0ae0*/  UMOV UR8, 0x1 ;  /* 0x0000000100087882 */ /* 0x000fe20000000000 */
[----:B------:R-:W-:Y:S01]  /*0af0*/  ELECT P0, URZ, PT ;  /* 0x0000000000ff782f */ /* 0x000fe20003800000 */
[----:B------:R-:W-:-:S04]  /*0b00*/  UIADD3 UR8, UPT, UPT, -UR8, 0x100000, URZ ;  /* 0x0010000008087890 */ /* 0x000fc8000fffe1ff */
[----:B------:R-:W-:Y:S02]  /*0b10*/  USHF.L.U32 UR9, UR8, 0xb, URZ ;  /* 0x0000000b08097899 */ /* 0x000fe400080006ff */
[----:B------:R-:W-:Y:S02]  /*0b20*/  USHF.L.U32 UR8, UR8, 0x1, URZ ;  /* 0x0000000108087899 */ /* 0x000fe400080006ff */
[----:B--2---:R-:W-:Y:S02]  /*0b30*/  ULEA UR6, UR6, UR5, 0x18 ;  /* 0x0000000506067291 */ /* 0x004fe4000f8ec0ff */
[----:B------:R-:W-:-:S04]  /*0b40*/  UIADD3 UR4, UPT, UPT, -UR4, 0x100000, URZ ;  /* 0x0010000004047890 */ /* 0x000fc8000fffe1ff */
[----:B------:R-:W-:Y:S02]  /*0b50*/  USHF.L.U32 UR5, UR4, 0xb, URZ ;  /* 0x0000000b04057899 */ /* 0x000fe400080006ff */
[----:B------:R-:W-:Y:S01]  /*0b60*/  USHF.L.U32 UR4, UR4, 0x1, URZ ;  /* 0x0000000104047899 */ /* 0x000fe200080006ff */
[----:B------:R-:W2:Y:S03]  /*0b70*/  FENCE.VIEW.ASYNC.S ;  /* 0x00000000000073c6 */ /* 0x000ea60000000000 */
[----:B--2---:R4:W2:Y:S08]  /*0b80*/  SYNCS.EXCH.64 URZ, [UR6+0x110], UR8 ;  /* 0x0001100806ff75b2 */ /* 0x0048b00008000100 */
[----:B------:R4:W3:Y:S02]  /*0b90*/  SYNCS.EXCH.64 URZ, [UR6+0x118], UR4 ;  /* 0x0001180406ff75b2 */ /* 0x0008e40008000100 */
[----:B----4-:R-:W-:Y:S01]  /*0ba0*/  NOP ;  /* 0x0000000000007918 */ /* 0x010fe20000000000 */
.L_x_13:
[----:B------:R-:W4:Y:S01]  /*0bb0*/  SHFL.IDX PT, R2, R52, RZ, 0x1f ;  /* 0x00001fff34027589 */ /* 0x000f2200000e0000 */
[----:B------:R-:W1:Y:S01]  /*0bc0*/  S2UR UR51, SR_CTAID.X ;  /* 0x00000000003379c3 */ /* 0x000e620000002500 */
[----:B------:R-:W-:-:S07]  /*0bd0*/  NOP ;  /* 0x0000000000007918 */ /* 0x000fce0000000000 */
[----:B------:R-:W1:Y:S01]  /*0be0*/  S2UR UR22, SR_CTAID.Y ;  /* 0x00000000001679c3 */ /* 0x000e620000002600 */
[----:B----4-:R-:W-:-:S13]  /*0bf0*/  ISETP.NE.AND P0, PT, R2, 0x5, PT ;  /* 0x000000050200780c */ /* 0x010fda0003f05270 */
[----:B-1----:R-:W-:Y:S05]  /*0c00*/  @P0 BRA `(.L_x_14) ;  /* 0x0000000000480947 */ /* 0x002fea0003800000 */
[----:B--23--:R-:W1:Y:S01]  /*0c10*/  S2UR UR4, SR_CgaCtaId ;  /* 0x00000000000479c3 */ /* 0x00ce620000008800 */
        /* <DEDUP_REMOVED lines=10> */
[----:B-1----:R-:W-:Y:S01]  /*0cc0*/  ULEA UR4, UR4, UR5, 0x18 ;  /* 0x0000000504047291 */ /* 0x002fe2000f8ec0ff */
[----:B------:R-:W1:Y:S11]  /*0cd0*/  FENCE.VIEW.ASYNC.S ;  /* 0x00000000000073c6 */ /* 0x000e760000000000 */
[----:B-1----:R1:W4:Y:S01]  /*0ce0*/  SYNCS.EXCH.64 URZ, [UR4+0x120], UR8 ;  /* 0x0001200804ff75b2 */ /* 0x0023220008000100 */
[----:B------:R1:W2:Y:S01]  /*0cf0*/  SYNCS.EXCH.64 URZ, [UR4+0x130], UR6 ;  /* 0x0001300604ff75b2 */ /* 0x0002a20008000100 */
[----:B------:R1:W3:Y:S01]  /*0d00*/  SYNCS.EXCH.64 URZ, [UR4+0x128], UR8 ;  /* 0x0001280804ff75b2 */ /* 0x0002e20008000100 */
[----:B------:R1:W1:Y:S01]  /*0d10*/  SYNCS.EXCH.64 URZ, [UR4+0x138], UR6 ;  /* 0x0001380604ff75b2 */ /* 0x0002620008000100 */
[----:B------:R-:W-:Y:S01]  /*0d20*/  NOP ;  /* 0x0000000000007918 */ /* 0x000fe20000000000 */
.L_x_14:
[----:B------:R-:W-:-:S05]  /*0d30*/  CS2R.32 R45, SR_CgaSize ;  /* 0x00000000002d7805 */ /* 0x000fca0000008a00 */
[----:B------:R-:W-:-:S05]  /*0d40*/  IMAD R45, R45, -0xa0, RZ ;  /* 0xffffff602d2d7824 */ /* 0x000fca00078e02ff */
[----:B--2---:R-:W-:-:S14]  /*0d50*/  R2UR UR5, R45 ;  /* 0x000000002d0572ca */ /* 0x004fdc00000e0000 */
[----:B------:R-:W2:Y:S01]  /*0d60*/  LDCU UR5, c[0x0][UR5+0x2b0] ;  /* 0x00005600050577ac */ /* 0x000ea20008000800 */
[----:B------:R-:W-:Y:S02]  /*0d70*/  I2FP.F32.U32 R45, UR51 ;  /* 0x00000033002d7c45 */ /* 0x000fe40008201000 */
[----:B------:R-:W-:-:S05]  /*0d80*/  CS2R.32 R3, SR_CgaSize ;  /* 0x0000000000037805 */ /* 0x000fca0000008a00 */
[----:B------:R-:W-:-:S06]  /*0d90*/  IMAD R3, R3, -0xa0, RZ ;  /* 0xffffff6003037824 */ /* 0x000fcc00078e02ff */
[----:B------:R-:W4:Y:S01]  /*0da0*/  LDC R3, c[0x0][R3+0x2a0] ;  /* 0x0000a80003037b82 */ /* 0x000f220000000800 */
[----:B------:R-:W-:Y:S02]  /*0db0*/  I2FP.F32.U32 R44, UR22 ;  /* 0x00000016002c7c45 */ /* 0x000fe40008201000 */
[----:B------:R-:W-:-:S05]  /*0dc0*/  CS2R.32 R16, SR_CgaSize ;  /* 0x0000000000107805 */ /* 0x000fca0000008a00 */
[----:B------:R-:W-:-:S05]  /*0dd0*/  IMAD R16, R16, -0xa0, RZ ;  /* 0xffffff6010107824 */ /* 0x000fca00078e02ff */
[----:B-1-3--:R-:W-:-:S14]  /*0de0*/  R2UR UR4, R16 ;  /* 0x00000000100472ca */ /* 0x00afdc00000e0000 */
[----:B------:R-:W1:Y:S01]  /*0df0*/  LDCU UR4, c[0x0][UR4+0x2b4] ;  /* 0x00005680040477ac */ /* 0x000e620008000800 */
[----:B------:R-:W-:Y:S01]  /*0e00*/  NOP ;  /* 0x0000000000007918 */ /* 0x000fe20000000000 */
[----:B------:R-:W3:Y:S01]  /*0e10*/  S2R R16, SR_CTAID.Z ;  /* 0x0000000000107919 */ /* 0x000ee20000002700 */
[----:B------:R-:W4:Y:S01]  /*0e20*/  LDCU UR18, c[0x0][0xc24] ;  /* 0x00018480ff1277ac */ /* 0x000f220008000800 */
[----:B------:R-:W-:-:S05]  /*0e30*/  CS2R.32 R2, SR_CgaSize ;  /* 0x0000000000027805 */ /* 0x000fca0000008a00 */
[----:B------:R-:W-:-:S06]  /*0e40*/  IMAD R2, R2, -0xa0, RZ ;  /* 0xffffff6002027824 */ /* 0x000fcc00078e02ff */
[----:B------:R-:W3:Y:S01]  /*0e50*/  LDC R2, c[0x0][R2+0x2a4] ;  /* 0x0000a90002027b82 */ /* 0x000ee20000000800 */
[----:B--2---:R-:W-:Y:S01]  /*0e60*/  FMUL R45, R45, UR5 ;  /* 0x000000052d2d7c20 */ /* 0x004fe20008400000 */
[----:B-1----:R-:W-:-:S05]  /*0e70*/  FMUL R44, R44, UR4 ;  /* 0x000000042c2c7c20 */ /* 0x002fca0008400000 */
[----:B------:R-:W1:Y:S01]  /*0e80*/  F2I.U32.TRUNC.NTZ R45, R45 ;  /* 0x0000002d002d7305 */ /* 0x000e62000020f000 */
[----:B----4-:R-:W-:-:S07]  /*0e90*/  UISETP.GE.AND UP0, UPT, UR18, 0x1, UPT ;  /* 0x000000011200788c */ /* 0x010fce000bf06270 */
[----:B------:R-:W2:Y:S01]  /*0ea0*/  F2I.U32.TRUNC.NTZ R44, R44 ;  /* 0x0000002c002c7305 */ /* 0x000ea2000020f000 */
[----:B-1----:R-:W-:-:S05]  /*0eb0*/  IADD3 R45, PT, PT, -R45, RZ, RZ ;  /* 0x000000ff2d2d7210 */ /* 0x002fca0007ffe1ff */
[----:B------:R-:W-:Y:S01]  /*0ec0*/  IMAD R45, R3, R45, UR51 ;  /* 0x00000033032d7e24 */ /* 0x000fe2000f8e022d */
[----:B--2---:R-:W-:-:S05]  /*0ed0*/  IADD3 R44, PT, PT, -R44, RZ, RZ ;  /* 0x000000ff2c2c7210 */ /* 0x004fca0007ffe1ff */
[----:B---3--:R-:W-:Y:S01]  /*0ee0*/  IMAD R44, R2, R44, UR22 ;  /* 0x00000016022c7e24 */ /* 0x008fe2000f8e022c */
[----:B------:R-:W-:Y:S06]  /*0ef0*/  BAR.SYNC.DEFER_BLOCKING 0x0 ;  /* 0x0000000000007b1d */ /* 0x000fec0000010000 */
[----:B------:R-:W-:Y:S05]  /*0f00*/  BRA.U !UP0, `(.L_x_15) ;  /* 0x0000000108d47547 */ /* 0x000fea000b800000 */
[----:B------:R-:W1:Y:S01]  /*0f10*/  LDCU.128 UR24, c[0x0][0xc10] ;  /* 0x00018200ff1877ac */ /* 0x000e620008000c00 */
[----:B------:R-:W2:Y:S01]  /*0f20*/  LDCU UR14, c[0x0][0x370] ;  /* 0x00006e00ff0e77ac */ /* 0x000ea20008000800 */
[----:B------:R-:W3:Y:S01]  /*0f30*/  LDCU UR6, c[0x0][0x374] ;  /* 0x00006e80ff0677ac */ /* 0x000ee20008000800 */
[----:B------:R-:W4:Y:S01]  /*0f40*/  LDCU UR19, c[0x0][0xc0c] ;  /* 0x00018180ff1377ac */ /* 0x000f220008000800 */
[----:B------:R-:W4:Y:S01]  /*0f50*/  LDCU UR20, c[0x0][0xc20] ;  /* 0x00018400ff1477ac */ /* 0x000f220008000800 */
[----:B------:R-:W4:Y:S01]  /*0f60*/  LDCU.64 UR16, c[0x0][0xc28] ;  /* 0x00018500ff1077ac */ /* 0x000f220008000a00 */
[----:B-1----:R-:W-:Y:S02]  /*0f70*/  UISETP.NE.AND UP0, UPT, UR26, 0x1, UPT ;  /* 0x000000011a00788c */ /* 0x002fe4000bf05270 */
[----:B---3--:R-:W-:Y:S02]  /*0f80*/  UIMAD.WIDE.U32 UR4, UR6, UR27, URZ ;  /* 0x0000001b060472a5 */ /* 0x008fe4000f8e00ff */
[----:B--2---:R-:W-:-:S02]  /*0f90*/  UIMAD.WIDE.U32 UR8, UR14, UR24, URZ ;  /* 0x000000180e0872a5 */ /* 0x004fc4000f8e00ff */
[----:B----4-:R-:W-:Y:S02]  /*0fa0*/  UISETP.NE.AND UP1, UPT, UR19, 0x1, UPT ;  /* 0x000000011300788c */ /* 0x010fe4000bf25270 */
[----:B------:R-:W-:Y:S01]  /*0fb0*/  UISETP.NE.AND UP4, UPT, UR18, 0x1, UPT ;  /* 0x000000011200788c */ /* 0x000fe2000bf85270 */
[----:B------:R-:W-:Y:S01]  /*0fc0*/  UMOV UR4, UR5 ;  /* 0x0000000500047c82 */ /* 0x000fe20008000000 */
[----:B------:R-:W-:Y:S02]  /*0fd0*/  UIMAD.WIDE.U32 UR10, UR22, UR27, URZ ;  /* 0x0000001b160a72a5 */ /* 0x000fe4000f8e00ff */
[----:B------:R-:W-:Y:S02]  /*0fe0*/  @UP0 USHF.R.U32.HI UR6, URZ, UR20, UR4 ;  /* 0x00000014ff060299 */ /* 0x000fe40008011604 */
[----:B------:R-:W-:Y:S01]  /*0ff0*/  UIMAD.WIDE.U32 UR12, UR51, UR24, URZ ;  /* 0x00000018330c72a5 */ /* 0x000fe2000f8e00ff */
[----:B------:R-:W-:Y:S02]  /*1000*/  UMOV UR4, UR9 ;  /* 0x0000000900047c82 */ /* 0x000fe40008000000 */
[----:B------:R-:W-:Y:S01]  /*1010*/  UMOV UR7, UR11 ;  /* 0x0000000b00077c82 */ /* 0x000fe20008000000 */
[----:B------:R-:W-:-:S02]  /*1020*/  @UP1 USHF.R.U32.HI UR14, URZ, UR25, UR4 ;  /* 0x00000019ff0e1299 */ /* 0x000fc40008011604 */
[----:B------:R-:W-:Y:S02]  /*1030*/  UIMAD.WIDE.U32 UR4, UR6, UR16, URZ ;  /* 0x00000010060472a5 */ /* 0x000fe4000f8e00ff */
[----:B------:R-:W-:Y:S02]  /*1040*/  UIMAD.WIDE.U32 UR8, UR14, UR16, URZ ;  /* 0x000000100e0872a5 */ /* 0x000fe4000f8e00ff */
[----:B------:R-:W-:-:S03]  /*1050*/  USHF.R.U32.HI UR10, URZ, UR20, UR7 ;  /* 0x00000014ff0a7299 */ /* 0x000fc60008011607 */
[----:B------:R-:W-:Y:S01]  /*1060*/  UMOV UR4, UR5 ;  /* 0x0000000500047c82 */ /* 0x000fe20008000000 */
[----:B------:R-:W-:Y:S01]  /*1070*/  UMOV UR7, UR13 ;  /* 0x0000000d00077c82 */ /* 0x000fe20008000000 */
[----:B------:R-:W-:Y:S01]  /*1080*/  @UP4 USHF.R.U32.HI UR6, URZ, UR17, UR4 ;  /* 0x00000011ff064299 */ /* 0x000fe20008011604 */
[----:B------:R-:W-:Y:S01]  /*1090*/  UMOV UR5, UR9 ;  /* 0x0000000900057c82 */ /* 0x000fe20008000000 */
[----:B------:R-:W-:Y:S02]  /*10a0*/  USHF.R.U32.HI UR7, URZ, UR25, UR7 ;  /* 0x00000019ff077299 */ /* 0x000fe40008011607 */
[----:B------:R-:W-:Y:S02]  /*10b0*/  USEL UR4, UR22, UR10, !UP0 ;  /* 0x0000000a16047287 */ /* 0x000fe4000c000000 */
[----:B------:R-:W-:Y:S02]  /*10c0*/  UIMAD UR6, UR6, UR18, URZ ;  /* 0x00000012060672a4 */ /* 0x000fe4000f8e02ff */
[----:B------:R-:W-:-:S02]  /*10d0*/  @UP4 USHF.R.U32.HI UR14, URZ, UR17, UR5 ;  /* 0x00000011ff0e4299 */ /* 0x000fc40008011605 */
[----:B------:R-:W-:Y:S02]  /*10e0*/  USEL UR5, UR51, UR7, !UP1 ;  /* 0x0000000733057287 */ /* 0x000fe4000c800000 */
[----:B------:R-:W-:Y:S02]  /*10f0*/  UISETP.GE.AND UP0, UPT, UR4, UR6, UPT ;  /* 0x000000060400728c */ /* 0x000fe4000bf06270 */
[----:B------:R-:W-:Y:S02]  /*1100*/  UIMAD UR8, UR14, UR18, URZ ;  /* 0x000000120e0872a4 */ /* 0x000fe4000f8e02ff */
[----:B------:R-:W-:Y:S02]  /*1110*/  UIMAD.WIDE.U32 UR6, UR4, UR16, URZ ;  /* 0x00000010040672a5 */ /* 0x000fe4000f8e00ff */
[----:B------:R-:W-:Y:S02]  /*1120*/  UISETP.GE.OR UP0, UPT, UR5, UR8, UP0 ;  /* 0x000000080500728c */ /* 0x000fe40008706670 */
[----:B------:R-:W-:-:S02]  /*1130*/  UIMAD.WIDE.U32 UR8, UR5, UR16, URZ ;  /* 0x00000010050872a5 */ /* 0x000fc4000f8e00ff */
[----:B------:R-:W-:Y:S01]  /*1140*/  UIADD3 UR10, UPT, UPT, -UR4, URZ, URZ ;  /* 0x000000ff040a7290 */ /* 0x000fe2000fffe1ff */
[----:B------:R-:W-:Y:S02]  /*1150*/  UMOV UR6, UR7 ;  /* 0x0000000700067c82 */ /* 0x000fe40008000000 */
[----:B------:R-:W-:Y:S02]  /*1160*/  USHF.R.U32.HI UR6, URZ, UR17, UR6 ;  /* 0x00000011ff067299 */ /* 0x000fe40008011606 */
[----:B------:R-:W-:Y:S02]  /*1170*/  UIMAD UR10, UR26, UR10, UR22 ;  /* 0x0000000a1a0a72a4 */ /* 0x000fe4000f8e0216 */
[----:B------:R-:W-:Y:S01]  /*1180*/  USEL UR6, UR4, UR6, !UP4 ;  /* 0x0000000604067287 */ /* 0x000fe2000e000000 */
[----:B------:R-:W-:Y:S01]  /*1190*/  @!UP0 UMOV UR7, UR9 ;  /* 0x0000000900078c82 */ /* 0x000fe20008000000 */
[----:B------:R-:W-:Y:S02]  /*11a0*/  UIADD3 UR9, UPT, UPT, -UR5, URZ, URZ ;  /* 0x000000ff05097290 */ /* 0x000fe4000fffe1ff */
[----:B------:R-:W-:-:S02]  /*11b0*/  @!UP0 USHF.R.U32.HI UR7, URZ, UR17, UR7 ;  /* 0x00000011ff078299 */ /* 0x000fc40008011607 */
[----:B------:R-:W-:Y:S02]  /*11c0*/  UIADD3 UR8, UPT, UPT, -UR6, URZ, URZ ;  /* 0x000000ff06087290 */ /* 0x000fe4000fffe1ff */
[----:B------:R-:W-:Y:S02]  /*11d0*/  @!UP0 USEL UR7, UR5, UR7, !UP4 ;  /* 0x0000000705078287 */ /* 0x000fe4000e000000 */
[----:B------:R-:W-:Y:S02]  /*11e0*/  UIMAD UR8, UR18, UR8, UR4 ;  /* 0x00000008120872a4 */ /* 0x000fe4000f8e0204 */
[----:B------:R-:W-:Y:S02]  /*11f0*/  @!UP0 UIADD3 UR6, UPT, UPT, UR6, -UR7, URZ ;  /* 0x8000000706068290 */ /* 0x000fe4000fffe0ff */
[----:B------:R-:W-:Y:S02]  /*1200*/  @!UP0 UIMAD UR8, UR8, UR14, UR7 ;  /* 0x0000000e080882a4 */ /* 0x000fe4000f8e0207 */
[----:B------:R-:W-:-:S02]  /*1210*/  @!UP0 UIMAD UR4, UR6, UR18, UR5 ;  /* 0x00000012060482a4 */ /* 0x000fc4000f8e0205 */
[----:B------:R-:W-:Y:S02]  /*1220*/  UIMAD UR6, UR19, UR9, UR51 ;  /* 0x00000009130672a4 */ /* 0x000fe4000f8e0233 */
[----:B------:R-:W-:Y:S01]  /*1230*/  UIMAD UR22, UR4, UR26, UR10 ;  /* 0x0000001a041672a4 */ /* 0x000fe2000f8e020a */
[----:B------:R-:W-:Y:S02]  /*1240*/  @!UP0 UMOV UR5, UR8 ;  /* 0x0000000800058c82 */ /* 0x000fe40008000000 */
[----:B------:R-:W-:-:S12]  /*1250*/  UIMAD UR51, UR5, UR19, UR6 ;  /* 0x00000013053372a4 */ /* 0x000fd8000f8e0206 */
.L_x_15:
[----:B------:R-:W1:Y:S02]  /*1260*/  LDCU UR4, c[0x0][0xc30] ;  /* 0x00018600ff0477ac */ /* 0x000e640008000800 */
[----:B-1----:R-:W-:-:S09]  /*1270*/  UISETP.NE.AND UP0, UPT, UR4, 0x1, UPT ;  /* 0x000000010400788c */ /* 0x002fd2000bf05270 */
[----:B------:R-:W-:Y:S05]  /*1280*/  BRA.U UP0, `(.L_x_16) ;  /* 0x0000000100447547 */ /* 0x000fea000b800000 */
[----:B------:R-:W1:Y:S01]  /*1290*/  LDCU.128 UR8, c[0x0][0xc10] ;  /* 0x00018200ff0877ac */ /* 0x000e620008000c00 */
[----:B------:R-:W2:Y:S01]  /*12a0*/  LDCU UR12, c[0x0][0xc0c] ;  /* 0x00018180ff0c77ac */ /* 0x000ea20008000800 */
[----:B------:R-:W3:Y:S01]  /*12b0*/  LDCU UR13, c[0x0][0xc20] ;  /* 0x00018400ff0d77ac */ /* 0x000ee20008000800 */
[----:B-1----:R-:W-:Y:S02]  /*12c0*/  UIMAD.WIDE.U32 UR6, UR51, UR8, URZ ;  /* 0x00000008330672a5 */ /* 0x002fe4000f8e00ff */
[----:B------:R-:W-:Y:S02]  /*12d0*/  UIMAD.WIDE.U32 UR4, UR22, UR11, URZ ;  /* 0x0000000b160472a5 */ /* 0x000fe4000f8e00ff */
[----:B--2---:R-:W-:Y:S02]  /*12e0*/  UISETP.NE.AND UP1, UPT, UR12, 0x1, UPT ;  /* 0x000000010c00788c */ /* 0x004fe4000bf25270 */
[----:B------:R-:W-:Y:S01]  /*12f0*/  UISETP.NE.AND UP0, UPT, UR10, 0x1, UPT ;  /* 0x000000010a00788c */ /* 0x000fe2000bf05270 */
[----:B------:R-:W-:-:S02]  /*1300*/  UMOV UR6, UR7 ;  /* 0x0000000700067c82 */ /* 0x000fc40008000000 */
[----:B------:R-:W-:Y:S01]  /*1310*/  UMOV UR4, UR5 ;  /* 0x0000000500047c82 */ /* 0x000fe20008000000 */
[----:B------:R-:W-:Y:S02]  /*1320*/  USHF.R.U32.HI UR6, URZ, UR9, UR6 ;  /* 0x00000009ff067299 */ /* 0x000fe40008011606 */
[----:B---3--:R-:W-:Y:S02]  /*1330*/  USHF.R.U32.HI UR4, URZ, UR13, UR4 ;  /* 0x0000000dff047299 */ /* 0x008fe40008011604 */
[----:B------:R-:W-:Y:S02]  /*1340*/  USEL UR5, UR51, UR6, !UP1 ;  /* 0x0000000633057287 */ /* 0x000fe4000c800000 */
[----:B------:R-:W-:-:S04]  /*1350*/  USEL UR4, UR22, UR4, !UP0 ;  /* 0x0000000416047287 */ /* 0x000fc8000c000000 */
[----:B------:R-:W-:Y:S02]  /*1360*/  UIADD3 UR6, UPT, UPT, UR5, -UR4, URZ ;  /* 0x8000000405067290 */ /* 0x000fe4000fffe0ff */
[----:B------:R-:W-:Y:S02]  /*1370*/  UIADD3 UR4, UPT, UPT, -UR5, UR4, URZ ;  /* 0x0000000405047290 */ /* 0x000fe4000fffe1ff */
[----:B------:R-:W-:Y:S02]  /*1380*/  UIMAD UR22, UR6, UR10, UR22 ;  /* 0x0000000a061672a4 */ /* 0x000fe4000f8e0216 */
[----:B------:R-:W-:-:S12]  /*1390*/  UIMAD UR51, UR4, UR12, UR51 ;  /* 0x0000000c043372a4 */ /* 0x000fd8000f8e0233 */
.L_x_16:
[----:B------:R-:W-:Y:S01]  /*13a0*/  BAR.SYNC.DEFER_BLOCKING 0x0 ;  /* 0x0000000000007b1d */ /* 0x000fe20000010000 */
[----:B------:R-:W-:Y:S01]  /*13b0*/  UISETP.NE.AND UP0, UPT, UR15, 0x2, UPT ;  /* 0x000000020f00788c */ /* 0x000fe2000bf05270 */
[----:B------:R-:W-:Y:S02]  /*13c0*/  ISETP.NE.OR P2, PT, R0, 0x2, !P2 ;  /* 0x000000020000780c */ /* 0x000fe40005745670 */
[----:B------:R-:W-:Y:S02]  /*13d0*/  LOP3.LUT R0, R50, 0x1f, RZ, 0xc0, !PT ;  /* 0x0000001f32007812 */ /* 0x000fe400078ec0ff */
[----:B------:R-:W1:Y:S04]  /*13e0*/  LDCU UR39, c[0x0][0xc24] ;  /* 0x00018480ff2777ac */ /* 0x000e680008000800 */
[----:B------:R-:W-:Y:S05]  /*13f0*/  BRA.U UP0, `(.L_x_17) ;  /* 0x0000001d00987547 */ /* 0x000fea000b800000 */
[----:B------:R-:W2:Y:S01]  /*1400*/  LDCU UR5, c[0x0][0x388] ;  /* 0x00007100ff0577ac */ /* 0x000ea20008000800 */
[----:B------:R-:W-:Y:S01]  /*1410*/  PLOP3.LUT P1, PT, PT, PT, UP2, 0x80, 0x8 ;  /* 0x000000000008781c */ /* 0x000fe20003f2f028 */
[----:B------:R-:W-:Y:S01]  /*1420*/  IMAD.MOV.U32 R2, RZ, RZ, RZ ;  /* 0x000000ffff027224 */ /* 0x000fe200078e00ff */
[----:B------:R-:W-:Y:S01]  /*1430*/  ISETP.EQ.OR P3, PT, R0, RZ, P2 ;  /* 0x000000ff0000720c */ /* 0x000fe20001762670 */
[----:B------:R-:W3:Y:S01]  /*1440*/  LDCU UR8, c[0x0][0x38c] ;  /* 0x00007180ff0877ac */ /* 0x000ee20008000800 */
[----:B------:R-:W-:Y:S01]  /*1450*/  PLOP3.LUT P1, PT, P1, PT, PT, 0x8, 0x80 ;  /* 0x000000000080781c */ /* 0x000fe20000f2e170 */
[----:B------:R-:W4:Y:S01]  /*1460*/  LDCU.64 UR6, c[0x0][0x390] ;  /* 0x00007200ff0677ac */ /* 0x000f220008000a00 */
[----:B------:R-:W1:Y:S01]  /*1470*/  LDCU UR53, c[0x0][0x370] ;  /* 0x00006e00ff3577ac */ /* 0x000e620008000800 */
[----:B------:R-:W1:Y:S01]  /*1480*/  LDCU.64 UR42, c[0x0][0x348] ;  /* 0x00006900ff2a77ac */ /* 0x000e620008000a00 */
[----:B--2---:R-:W-:Y:S01]  /*1490*/  UIADD3 UR5, UPT, UPT, UR5, 0x3f, URZ ;  /* 0x0000003f05057890 */ /* 0x004fe2000fffe0ff */
[----:B------:R-:W2:Y:S03]  /*14a0*/  LDCU UR52, c[0x0][0x374] ;  /* 0x00006e80ff3477ac */ /* 0x000ea60008000800 */
[----:B------:R-:W-:Y:S01]  /*14b0*/  USHF.R.S32.HI UR4, URZ, 0x1f, UR5 ;  /* 0x0000001fff047899 */ /* 0x000fe20008011405 */
[----:B------:R-:W-:Y:S01]  /*14c0*/  UMOV UR26, 0x1 ;  /* 0x00000001001a7882 */ /* 0x000fe20000000000 */
[----:B------:R-:W-:-:S02]  /*14d0*/  UMOV UR30, URZ ;  /* 0x000000ff001e7c82 */ /* 0x000fc40008000000 */
[----:B------:R-:W-:Y:S01]  /*14e0*/  ULEA.HI UR4, UR4, UR5, URZ, 0x6 ;  /* 0x0000000504047291 */ /* 0x000fe2000f8f30ff */
[----:B------:R-:W-:Y:S01]  /*14f0*/  UMOV UR31, URZ ;  /* 0x000000ff001f7c82 */ /* 0x000fe20008000000 */
[----:B------:R-:W-:Y:S02]  /*1500*/  UMOV UR38, URZ ;  /* 0x000000ff00267c82 */ /* 0x000fe40008000000 */
[----:B------:R-:W-:-:S04]  /*1510*/  USHF.R.S32.HI UR4, URZ, 0x6, UR4 ;  /* 0x00000006ff047899 */ /* 0x000fc80008011404 */
[----:B---3--:R-:W-:-:S04]  /*1520*/  UIMAD UR4, UR4, UR8, URZ ;  /* 0x00000008040472a4 */ /* 0x008fc8000f8e02ff */
[----:B----4-:R-:W-:-:S04]  /*1530*/  UIMAD UR4, UR4, UR6, URZ ;  /* 0x00000006040472a4 */ /* 0x010fc8000f8e02ff */
[----:B------:R-:W-:-:S04]  /*1540*/  UIMAD UR54, UR4, UR7, URZ ;  /* 0x00000007043672a4 */ /* 0x000fc8000f8e02ff */
[----:B------:R-:W-:Y:S02]  /*1550*/  UISETP.NE.AND UP1, UPT, UR54, URZ, UPT ;  /* 0x000000ff3600728c */ /* 0x000fe4000bf25270 */
[----:B------:R-:W-:-:S04]  /*1560*/  UISETP.LT.U32.AND UP0, UPT, UR54, 0xd, UPT ;  /* 0x0000000d3600788c */ /* 0x000fc8000bf01070 */
[----:B------:R-:W-:-:S04]  /*1570*/  USEL UR4, UR54, 0xd, UP0 ;  /* 0x0000000d36047887 */ /* 0x000fc80008000000 */
[----:B------:R-:W-:Y:S02]  /*1580*/  UIADD3 UR5, UPT, UPT, UR4, -0x1, URZ ;  /* 0xffffffff04057890 */ /* 0x000fe4000fffe0ff */
[----:B------:R-:W-:Y:S02]  /*1590*/  @!UP1 UIADD3 UR5, UPT, UPT, UR4, URZ, URZ ;  /* 0x000000ff04059290 */ /* 0x000fe4000fffe0ff */
[----:B------:R-:W-:Y:S02]  /*15a0*/  UIADD3 UR50, UPT, UPT, UR54, -UR4, URZ ;  /* 0x8000000436327290 */ /* 0x000fe4000fffe0ff */
[----:B-12---:R-:W-:-:S12]  /*15b0*/  UIADD3 UR55, UPT, UPT, UR5, 0x1, URZ ;  /* 0x0000000105377890 */ /* 0x006fd8000fffe0ff */
.L_x_33:
[----:B------:R-:W1:Y:S01]  /*15c0*/  S2UR UR36, SR_CgaCtaId ;  /* 0x00000000002479c3 */ /* 0x000e620000008800 */
[----:B------:R-:W-:Y:S01]  /*15d0*/  UMOV UR4, 0x400 ;  /* 0x0000040000047882 */ /* 0x000fe20000000000 */
[----:B------:R-:W-:Y:S01]  /*15e0*/  MOV R0, UR26 ;  /* 0x0000001a00007c02 */ /* 0x000fe20008000f00 */
[----:B------:R-:W-:Y:S02]  /*15f0*/  UISETP.NE.AND UP0, UPT, UR54, URZ, UPT ;  /* 0x000000ff3600728c */ /* 0x000fe4000bf05270 */
[----:B------:R-:W-:Y:S01]  /*1600*/  USHF.L.U32 UR18, UR22, 0x6, URZ ;  /* 0x0000000616127899 */ /* 0x000fe200080006ff */
[----:B------:R-:W-:Y:S01]  /*1610*/  SHF.L.U32 R0, R0, 0x1f, RZ ;  /* 0x0000001f00007819 */ /* 0x000fe200000006ff */
[----:B------:R-:W-:Y:S01]  /*1620*/  USHF.L.U32 UR44, UR51, 0x6, URZ ;  /* 0x00000006332c7899 */ /* 0x000fe200080006ff */
[----:B------:R-:W-:Y:S01]  /*1630*/  UMOV UR27, URZ ;  /* 0x000000ff001b7c82 */ /* 0x000fe20008000000 */
[----:B------:R-:W-:Y:S01]  /*1640*/  UMOV UR22, URZ ;  /* 0x000000ff00167c82 */ /* 0x000fe20008000000 */
[----:B------:R-:W-:Y:S01]  /*1650*/  UMOV UR21, URZ ;  /* 0x000000ff00157c82 */ /* 0x000fe20008000000 */
[----:B------:R-:W-:Y:S01]  /*1660*/  UMOV UR20, URZ ;  /* 0x000000ff00147c82 */ /* 0x000fe20008000000 */
[----:B-1----:R-:W-:-:S04]  /*1670*/  ULEA UR36, UR36, UR4, 0x18 ;  /* 0x0000000424247291 */ /* 0x002fc8000f8ec0ff */
[----:B------:R-:W-:-:S09]  /*1680*/  ULEA UR4, UR30, UR36, 0x3 ;  /* 0x000000241e047291 */ /* 0x000fd2000f8e18ff */
[----:B------:R1:W2:Y:S01]  /*1690*/  SYNCS.PHASECHK.TRANS64.TRYWAIT P0, [UR4+0x68], R0 ;  /* 0x00006800ff0075a7 */ /* 0x0002a20008001104 */
[----:B------:R-:W-:Y:S05]  /*16a0*/  BRA.U !UP0, `(.L_x_18) ;  /* 0x0000000508947547 */ /* 0x000fea000b800000 */
[----:B------:R-:W3:Y:S01]  /*16b0*/  LDCU.128 UR12, c[0x0][0x480] ;  /* 0x00009000ff0c77ac */ /* 0x000ee20008000c00 */
[----:B------:R-:W4:Y:S01]  /*16c0*/  LDCU.128 UR8, c[0x0][0x490] ;  /* 0x00009200ff0877ac */ /* 0x000f220008000c00 */
[----:B------:R-:W1:Y:S01]  /*16d0*/  LDCU.64 UR20, c[0x0][0x4c0] ;  /* 0x00009800ff1477ac */ /* 0x000e620008000a00 */
[----:B------:R-:W1:Y:S01]  /*16e0*/  LDCU.64 UR16, c[0x0][0x4f0] ;  /* 0x00009e00ff1077ac */ /* 0x000e620008000a00 */
[----:B------:R-:W1:Y:S01]  /*16f0*/  LDCU UR19, c[0x0][0x4c8] ;  /* 0x00009900ff1377ac */ /* 0x000e620008000800 */
[----:B---3--:R-:W-:Y:S02]  /*1700*/  UIMAD.WIDE.U32 UR4, UR44, UR13, URZ ;  /* 0x0000000d2c0472a5 */ /* 0x008fe4000f8e00ff */
[----:B------:R-:W-:Y:S02]  /*1710*/  UISETP.NE.AND UP0, UPT, UR12, 0x1, UPT ;  /* 0x000000010c00788c */ /* 0x000fe4000bf05270 */
[----:B------:R-:W-:Y:S01]  /*1720*/  USHF.R.U32.HI UR5, URZ, UR14, UR5 ;  /* 0x0000000eff057299 */ /* 0x000fe20008011605 */
[----:B------:R-:W3:Y:S03]  /*1730*/  LDCU UR45, c[0x0][0x38c] ;  /* 0x00007180ff2d77ac */ /* 0x000ee60008000800 */
[----:B------:R-:W-:-:S02]  /*1740*/  USEL UR5, UR44, UR5, !UP0 ;  /* 0x000000052c057287 */ /* 0x000fc4000c000000 */
[----:B------:R-:W-:Y:S02]  /*1750*/  UISETP.NE.AND UP0, UPT, UR15, 0x1, UPT ;  /* 0x000000010f00788c */ /* 0x000fe4000bf05270 */
[----:B----4-:R-:W-:Y:S01]  /*1760*/  UIMAD.WIDE.U32 UR6, UR5, UR8, URZ ;  /* 0x00000008050672a5 */ /* 0x010fe2000f8e00ff */
[----:B------:R-:W4:Y:S01]  /*1770*/  LDCU UR8, c[0x0][0x4a0] ;  /* 0x00009400ff0877ac */ /* 0x000f220008000800 */
[----:B------:R-:W1:Y:S05]  /*1780*/  LDCU UR23, c[0x0][0x4cc] ;  /* 0x00009980ff1777ac */ /* 0x000e6a0008000800 */
[----:B------:R-:W-:Y:S01]  /*1790*/  UMOV UR4, UR7 ;  /* 0x0000000700047c82 */ /* 0x000fe20008000000 */
[----:B------:R-:W1:Y:S01]  /*17a0*/  LDCU.64 UR40, c[0x0][0x390] ;  /* 0x00007200ff2877ac */ /* 0x000e620008000a00 */
[----:B------:R-:W-:Y:S01]  /*17b0*/  USHF.R.U32.HI UR4, URZ, UR9, UR4 ;  /* 0x00000009ff047299 */ /* 0x000fe20008011604 */
[----:B------:R-:W1:Y:S03]  /*17c0*/  LDCU UR9, c[0x0][0x4ec] ;  /* 0x00009d80ff0977ac */ /* 0x000e660008000800 */
[----:B------:R-:W-:-:S02]  /*17d0*/  USEL UR4, UR5, UR4, !UP0 ;  /* 0x0000000405047287 */ /* 0x000fc4000c000000 */
[----:B------:R-:W-:Y:S02]  /*17e0*/  UISETP.NE.AND UP0, UPT, UR10, 0x1, UPT ;  /* 0x000000010a00788c */ /* 0x000fe4000bf05270 */
[----:B------:R-:W-:Y:S01]  /*17f0*/  UIMAD.WIDE.U32 UR6, UR4, UR11, URZ ;  /* 0x0000000b040672a5 */ /* 0x000fe2000f8e00ff */
[----:B------:R-:W1:Y:S01]  /*1800*/  LDCU.64 UR24, c[0x0][0x4d0] ;  /* 0x00009a00ff1877ac */ /* 0x000e620008000a00 */
[----:B------:R-:W-:-:S05]  /*1810*/  UIADD3 UR38, UPT, UPT, UR55, UR31, URZ ;  /* 0x0000001f37267290 */ /* 0x000fca000fffe0ff */
[----:B------:R-:W-:Y:S01]  /*1820*/  UMOV UR6, UR7 ;  /* 0x0000000700067c82 */ /* 0x000fe20008000000 */
[----:B------:R-:W-:Y:S02]  /*1830*/  UIADD3 UR7, UPT, UPT, -UR4, URZ, URZ ;  /* 0x000000ff04077290 */ /* 0x000fe4000fffe1ff */
[----:B----4-:R-:W-:Y:S02]  /*1840*/  USHF.R.U32.HI UR6, URZ, UR8, UR6 ;  /* 0x00000008ff067299 */ /* 0x010fe40008011606 */
[----:B------:R-:W-:Y:S02]  /*1850*/  UIADD3 UR8, UPT, UPT, -UR5, URZ, URZ ;  /* 0x000000ff05087290 */ /* 0x000fe4000fffe1ff */
[----:B------:R-:W-:Y:S02]  /*1860*/  USEL UR14, UR4, UR6, !UP0 ;  /* 0x00000006040e7287 */ /* 0x000fe4000c000000 */
[----:B------:R-:W-:Y:S02]  /*1870*/  UIMAD UR7, UR15, UR7, UR5 ;  /* 0x000000070f0772a4 */ /* 0x000fe4000f8e0205 */
[----:B------:R-:W-:-:S02]  /*1880*/  UIADD3 UR6, UPT, UPT, -UR14, URZ, URZ ;  /* 0x000000ff0e067290 */ /* 0x000fc4000fffe1ff */
[----:B------:R-:W-:Y:S02]  /*1890*/  UIMAD UR8, UR12, UR8, UR44 ;  /* 0x000000080c0872a4 */ /* 0x000fe4000f8e022c */
[----:B------:R-:W-:Y:S02]  /*18a0*/  UIMAD UR13, UR10, UR6, UR4 ;  /* 0x000000060a0d72a4 */ /* 0x000fe4000f8e0204 */
[----:B-1----:R-:W-:Y:S02]  /*18b0*/  UIMAD UR11, UR8, UR20, UR9 ;  /* 0x00000014080b72a4 */ /* 0x002fe4000f8e0209 */
[----:B------:R-:W-:Y:S01]  /*18c0*/  UIMAD UR12, UR7, UR21, UR16 ;  /* 0x00000015070c72a4 */ /* 0x000fe2000f8e0210 */
[----:B------:R-:W1:Y:S02]  /*18d0*/  LDCU.64 UR4, c[0x0][0x4f8] ;  /* 0x00009f00ff0477ac */ /* 0x000e640008000a00 */
[----:B------:R-:W4:Y:S01]  /*18e0*/  LDCU UR6, c[0x0][0x500] ;  /* 0x0000a000ff0677ac */ /* 0x000f220008000800 */
[----:B------:R-:W-:Y:S01]  /*18f0*/  UIMAD UR13, UR13, UR19, UR17 ;  /* 0x000000130d0d72a4 */ /* 0x000fe2000f8e0211 */
[----:B------:R-:W-:Y:S01]  /*1900*/  UMOV UR27, URZ ;  /* 0x000000ff001b7c82 */ /* 0x000fe20008000000 */
[----:B------:R-:W-:Y:S01]  /*1910*/  UMOV UR7, UR30 ;  /* 0x0000001e00077c82 */ /* 0x000fe20008000000 */
[----:B------:R-:W-:Y:S01]  /*1920*/  UMOV UR20, URZ ;  /* 0x000000ff00147c82 */ /* 0x000fe20008000000 */
[----:B------:R-:W-:Y:S01]  /*1930*/  UMOV UR21, URZ ;  /* 0x000000ff00157c82 */ /* 0x000fe20008000000 */
[----:B---3--:R-:W-:-:S07]  /*1940*/  UMOV UR22, URZ ;  /* 0x000000ff00167c82 */ /* 0x008fce0008000000 */
.L_x_23:
[----:B------:R-:W-:Y:S01]  /*1950*/  @!P2 MOV R3, 0x4000 ;  /* 0x000040000003a802 */ /* 0x000fe20000000f00 */
[----:B------:R-:W-:Y:S01]  /*1960*/  ULEA UR9, UR7, UR36, 0x3 ;  /* 0x0000002407097291 */ /* 0x000fe2000f8e18ff */
[----:B--2---:R-:W-:Y:S11]  /*1970*/  @P0 BRA `(.L_x_19) ;  /* 0x0000000000100947 */ /* 0x004ff60003800000 */
[----:B------:R-:W-:Y:S04]  /*1980*/  MOV R4, UR26 ;  /* 0x0000001a00047c02 */ /* 0x000fe80008000f00 */
[----:B------:R-:W-:Y:S04]  /*1990*/  SHF.L.U32 R4, R4, 0x1f, RZ ;  /* 0x0000001f04047819 */ /* 0x000fe800000006ff */
[----:B------:R-:W2:Y:S02]  /*19a0*/  SYNCS.PHASECHK.TRANS64.TRYWAIT P0, [UR9+0x68], R4 ;  /* 0x00006804ff0075a7 */ /* 0x000ea40008001109 */
[----:B--2---:R-:W-:Y:S05]  /*19b0*/  @!P0 BRA `(.L_x_20) ;  /* 0x0000006400308947 */ /* 0x004fea0003800000 */
.L_x_19:
[----:B------:R3:W-:Y:S01]  /*19c0*/  @!P2 SYNCS.ARRIVE.TRANS64 RZ, [UR9], R3 ;  /* 0x00000003ffffa9a7 */ /* 0x0007e20008000009 */
[----:B------:R-:W-:Y:S04]  /*19d0*/  BSSY.RECONVERGENT B0, `(.L_x_21) ;  /* 0x0000003000007945 */ /* 0x000fe80003800200 */
[----:B------:R-:W-:Y:S05]  /*19e0*/  @P3 BRA `(.L_x_22) ;  /* 0x0000000000043947 */ /* 0x000fea0003800000 */
[----:B-1--4-:R-:W-:Y:S05]  /*19f0*/  BPT.TRAP 0x1 ;  /* 0x000000040000795c */ /* 0x012fea0000300000 */
.L_x_22:
[----:B-1--4-:R-:W-:Y:S05]  /*1a00*/  BSYNC.RECONVERGENT B0 ;  /* 0x0000000000007941 */ /* 0x012fea0003800200 */
.L_x_21:
[----:B------:R-:W-:Y:S02]  /*1a10*/  UIADD3 UR8, UPT, UPT, UR7, 0x1, URZ ;  /* 0x0000000107087890 */ /* 0x000fe4000fffe0ff */
[----:B------:R-:W-:Y:S02]  /*1a20*/  UIMAD UR15, UR20, UR23, UR4 ;  /* 0x00000017140f72a4 */ /* 0x000fe4000f8e0204 */
[----:B------:R-:W-:Y:S02]  /*1a30*/  UISETP.NE.AND UP0, UPT, UR8, 0xd, UPT ;  /* 0x0000000d0800788c */ /* 0x000fe4000bf05270 */
[----:B------:R-:W-:Y:S02]  /*1a40*/  ULEA UR16, UR7, UR36, 0xd ;  /* 0x0000002407107291 */ /* 0x000fe4000f8e68ff */
[----:B------:R-:W-:Y:S02]  /*1a50*/  USEL UR10, URZ, 0x1, UP0 ;  /* 0x00000001ff0a7887 */ /* 0x000fe40008000000 */
[----:B------:R-:W-:Y:S02]  /*1a60*/  USEL UR30, UR8, URZ, UP0 ;  /* 0x000000ff081e7287 */ /* 0x000fe40008000000 */
[----:B------:R-:W-:Y:S02]  /*1a70*/  ULOP3.LUT UR26, UR26, UR10, URZ, 0x3c, !UPT ;  /* 0x0000000a1a1a7292 */ /* 0x000fe4000f8e3cff */
[----:B------:R-:W-:Y:S02]  /*1a80*/  ULEA UR8, UR30, UR36, 0x3 ;  /* 0x000000241e087291 */ /* 0x000fe4000f8e18ff */
[----:B------:R-:W-:Y:S02]  /*1a90*/  UIADD3 UR34, UP0, UPT, UR42, 0x80, URZ ;  /* 0x000000802a227890 */ /* 0x000fe4000ff1e0ff */
[----:B------:R-:W-:Y:S01]  /*1aa0*/  USHF.L.U32 UR10, UR27, 0x6, URZ ;  /* 0x000000061b0a7899 */ /* 0x000fe200080006ff */
[----:B--2---:R-:W-:Y:S01]  /*1ab0*/  MOV R0, UR26 ;  /* 0x0000001a00007c02 */ /* 0x004fe20008000f00 */
[----:B------:R-:W-:Y:S02]  /*1ac0*/  UIADD3.X UR35, UPT, UPT, URZ, UR43, URZ, UP0, !UPT ;  /* 0x0000002bff237290 */ /* 0x000fe400087fe4ff */
[----:B------:R-:W-:Y:S01]  /*1ad0*/  UIADD3 UR32, UP3, UPT, UR42, 0x200, URZ ;  /* 0x000002002a207890 */ /* 0x000fe2000ff7e0ff */
[----:B------:R-:W-:Y:S01]  /*1ae0*/  SHF.L.U32 R0, R0, 0x1f, RZ ;  /* 0x0000001f00007819 */ /* 0x000fe200000006ff */
[----:B------:R-:W-:Y:S02]  /*1af0*/  UIADD3 UR37, UPT, UPT, UR20, 0x1, URZ ;  /* 0x0000000114257890 */ /* 0x000fe4000fffe0ff */
[----:B------:R-:W-:Y:S01]  /*1b00*/  UIADD3.X UR33, UPT, UPT, URZ, UR43, URZ, UP3, !UPT ;  /* 0x0000002bff217290 */ /* 0x000fe20009ffe4ff */
[----:B------:R1:W2:Y:S01]  /*1b10*/  SYNCS.PHASECHK.TRANS64.TRYWAIT P0, [UR8+0x68], R0 ;  /* 0x00006800ff0075a7 */ /* 0x0002a20008001108 */
[----:B------:R-:W-:Y:S02]  /*1b20*/  UIMAD UR8, UR21, UR24, UR5 ;  /* 0x00000018150872a4 */ /* 0x000fe4000f8e0205 */
[----:B------:R-:W-:Y:S02]  /*1b30*/  UIMAD UR7, UR22, UR25, UR6 ;  /* 0x00000019160772a4 */ /* 0x000fe4000f8e0206 */
[----:B------:R-:W-:Y:S02]  /*1b40*/  ULEA UR15, UR8, UR15, 0x5 ;  /* 0x0000000f080f7291 */ /* 0x000fe4000f8e28ff */
[----:B------:R-:W-:Y:S02]  /*1b50*/  UIADD3 UR8, UPT, UPT, UR16, 0x3400, URZ ;  /* 0x0000340010087890 */ /* 0x000fe4000fffe0ff */
[----:B------:R-:W-:Y:S02]  /*1b60*/  ULEA UR7, UR7, UR15, 0xa ;  /* 0x0000000f07077291 */ /* 0x000fe4000f8e50ff */
[----:B------:R-:W-:Y:S02]  /*1b70*/  UIADD3 UR16, UPT, UPT, UR16, 0x1d400, URZ ;  /* 0x0001d40010107890 */ /* 0x000fe4000fffe0ff */
[----:B------:R-:W-:Y:S02]  /*1b80*/  UPRMT UR7, UR7, 0x5410, URZ ;  /* 0x0000541007077896 */ /* 0x000fe400080000ff */
[----:B------:R-:W-:Y:S02]  /*1b90*/  UISETP.NE.AND UP2, UPT, UR37, UR45, UPT ;  /* 0x0000002d2500728c */ /* 0x000fe4000bf45270 */
[----:B------:R-:W-:Y:S02]  /*1ba0*/  UIADD3 UR29, UPT, UPT, UR21, 0x1, URZ ;  /* 0x00000001151d7890 */ /* 0x000fe4000fffe0ff */
[----:B------:R-:W-:Y:S02]  /*1bb0*/  UIADD3 UR28, UPT, UPT, UR22, 0x1, URZ ;  /* 0x00000001161c7890 */ /* 0x000fe4000fffe0ff */
[----:B------:R-:W-:Y:S01]  /*1bc0*/  UIADD3 UR31, UPT, UPT, UR31, 0x1, URZ ;  /* 0x000000011f1f7890 */ /* 0x000fe2000fffe0ff */
[----:B------:R4:W-:Y:S01]  /*1bd0*/  UTMALDG.5D.IM2COL [UR8], [UR34], UR7 ;  /* 0x00000008220073b4 */ /* 0x0009e20008060007 */
[----:B------:R-:W-:Y:S01]  /*1be0*/  UMOV UR46, 0x0 ;  /* 0x00000000002e7882 */ /* 0x000fe20000000000 */
[----:B------:R-:W-:Y:S01]  /*1bf0*/  UMOV UR47, 0x10000000 ;  /* 0x10000000002f7882 */ /* 0x000fe20000000000 */
[----:B------:R-:W-:Y:S01]  /*1c00*/  UMOV UR17, UR9 ;  /* 0x0000000900117c82 */ /* 0x000fe20008000000 */
[----:B------:R-:W-:Y:S01]  /*1c10*/  @UP2 UIADD3 UR29, UPT, UPT, UR21, URZ, URZ ;  /* 0x000000ff151d2290 */ /* 0x000fe2000fffe0ff */
[----:B------:R-:W-:Y:S03]  /*1c20*/  UMOV UR19, UR10 ;  /* 0x0000000a00137c82 */ /* 0x000fe60008000000 */
[----:B------:R-:W-:Y:S01]  /*1c30*/  UISETP.NE.AND UP1, UPT, UR29, UR40, UPT ;  /* 0x000000281d00728c */ /* 0x000fe2000bf25270 */
[----:B------:R3:W-:Y:S10]  /*1c40*/  UTMALDG.5D [UR16], [UR32], desc[UR46] ;  /* 0x00002e10200075b4 */ /* 0x0007f40008021000 */
[----:B------:R-:W-:Y:S04]  /*1c50*/  @UP1 UIADD3 UR28, UPT, UPT, UR22, URZ, URZ ;  /* 0x000000ff161c1290 */ /* 0x000fe8000fffe0ff */
[----:B------:R-:W-:Y:S02]  /*1c60*/  UISETP.NE.AND UP0, UPT, UR28, UR41, UPT ;  /* 0x000000291c00728c */ /* 0x000fe4000bf05270 */
[----:B----4-:R-:W-:Y:S09]  /*1c70*/  UIADD3 UR8, UPT, UPT, UR27, 0x1, URZ ;  /* 0x000000011b087890 */ /* 0x010ff2000fffe0ff */
[----:B------:R-:W-:Y:S01]  /*1c80*/  @UP0 UIADD3 UR8, UPT, UPT, UR27, URZ, URZ ;  /* 0x000000ff1b080290 */ /* 0x000fe2000fffe0ff */
[----:B------:R-:W-:Y:S06]  /*1c90*/  UMOV UR7, UR30 ;  /* 0x0000001e00077c82 */ /* 0x000fec0008000000 */
[----:B------:R-:W-:Y:S01]  /*1ca0*/  UMOV UR27, UR8 ;  /* 0x00000008001b7c82 */ /* 0x000fe20008000000 */
[----:B---3--:R-:W-:Y:S02]  /*1cb0*/  USEL UR22, UR28, URZ, UP0 ;  /* 0x000000ff1c167287 */ /* 0x008fe40008000000 */
[----:B------:R-:W-:Y:S02]  /*1cc0*/  UISETP.NE.AND UP0, UPT, UR31, UR38, UPT ;  /* 0x000000261f00728c */ /* 0x000fe4000bf05270 */
[----:B------:R-:W-:Y:S02]  /*1cd0*/  USEL UR20, UR37, URZ, UP2 ;  /* 0x000000ff25147287 */ /* 0x000fe40009000000 */
[----:B------:R-:W-:Y:S05]  /*1ce0*/  USEL UR21, UR29, URZ, UP1 ;  /* 0x000000ff1d157287 */ /* 0x000fea0008800000 */
[----:B-1----:R-:W-:Y:S07]  /*1cf0*/  BRA.U UP0, `(.L_x_23) ;  /* 0xfffffffd00147547 */ /* 0x002fee000b83ffff */
.L_x_18:
[----:B------:R-:W-:Y:S01]  /*1d00*/  ULEA UR4, UR30, UR36, 0x3 ;  /* 0x000000241e047291 */ /* 0x000fe2000f8e18ff */
[----:B-1----:R-:W-:Y:S01]  /*1d10*/  MOV R0, UR26 ;  /* 0x0000001a00007c02 */ /* 0x002fe20008000f00 */
[----:B------:R-:W-:Y:S01]  /*1d20*/  @!P1 SYNCS.ARRIVE.TRANS64.A1T0 RZ, [UR36+0x108], RZ ;  /* 0x000108ffffff99a7 */ /* 0x000fe20008100024 */
[----:B------:R-:W-:Y:S02]  /*1d30*/  UISETP.GE.AND UP0, UPT, UR50, 0x1, UPT ;  /* 0x000000013200788c */ /* 0x000fe4000bf06270 */
[----:B------:R-:W-:-:S04]  /*1d40*/  SHF.L.U32 R0, R0, 0x1f, RZ ;  /* 0x0000001f00007819 */ /* 0x000fc800000006ff */
[----:B--2---:R1:W2:Y:S03]  /*1d50*/  SYNCS.PHASECHK.TRANS64.TRYWAIT P0, [UR4+0x68], R0 ;  /* 0x00006800ff0075a7 */ /* 0x0042a60008001104 */
[----:B------:R-:W-:Y:S05]  /*1d60*/  BRA.U !UP0, `(.L_x_24) ;  /* 0x00000005088c7547 */ /* 0x000fea000b800000 */
[----:B------:R-:W3:Y:S01]  /*1d70*/  LDCU.128 UR8, c[0x0][0x480] ;  /* 0x00009000ff0877ac */ /* 0x000ee20008000c00 */
[----:B------:R-:W4:Y:S01]  /*1d80*/  LDCU.128 UR32, c[0x0][0x490] ;  /* 0x00009200ff2077ac */ /* 0x000f220008000c00 */
[----:B------:R-:W1:Y:S01]  /*1d90*/  LDCU.64 UR28, c[0x0][0x4c0] ;  /* 0x00009800ff1c77ac */ /* 0x000e620008000a00 */
[----:B------:R-:W1:Y:S01]  /*1da0*/  LDCU UR13, c[0x0][0x4c8] ;  /* 0x00009900ff0d77ac */ /* 0x000e620008000800 */
[----:B------:R-:W1:Y:S01]  /*1db0*/  LDCU.64 UR16, c[0x0][0x4f0] ;  /* 0x00009e00ff1077ac */ /* 0x000e620008000a00 */
[----:B---3--:R-:W-:Y:S02]  /*1dc0*/  UIMAD.WIDE.U32 UR4, UR44, UR9, URZ ;  /* 0x000000092c0472a5 */ /* 0x008fe4000f8e00ff */
[----:B------:R-:W-:Y:S02]  /*1dd0*/  UISETP.NE.AND UP0, UPT, UR8, 0x1, UPT ;  /* 0x000000010800788c */ /* 0x000fe4000bf05270 */
[----:B------:R-:W-:Y:S01]  /*1de0*/  USHF.R.U32.HI UR5, URZ, UR10, UR5 ;  /* 0x0000000aff057299 */ /* 0x000fe20008011605 */
[----:B------:R-:W3:Y:S03]  /*1df0*/  LDCU UR9, c[0x0][0x4a0] ;  /* 0x00009400ff0977ac */ /* 0x000ee60008000800 */
[----:B------:R-:W-:-:S02]  /*1e00*/  USEL UR5, UR44, UR5, !UP0 ;  /* 0x000000052c057287 */ /* 0x000fc4000c000000 */
[----:B------:R-:W-:Y:S02]  /*1e10*/  UISETP.NE.AND UP0, UPT, UR11, 0x1, UPT ;  /* 0x000000010b00788c */ /* 0x000fe4000bf05270 */
[----:B----4-:R-:W-:Y:S01]  /*1e20*/  UIMAD.WIDE.U32 UR6, UR5, UR32, URZ ;  /* 0x00000020050672a5 */ /* 0x010fe2000f8e00ff */
[----:B------:R-:W1:Y:S01]  /*1e30*/  LDCU UR10, c[0x0][0x4ec] ;  /* 0x00009d80ff0a77ac */ /* 0x000e620008000800 */
[----:B------:R-:W4:Y:S05]  /*1e40*/  LDCU UR46, c[0x0][0x38c] ;  /* 0x00007180ff2e77ac */ /* 0x000f2a0008000800 */
[----:B------:R-:W-:Y:S01]  /*1e50*/  UMOV UR4, UR7 ;  /* 0x0000000700047c82 */ /* 0x000fe20008000000 */
[----:B------:R-:W1:Y:S01]  /*1e60*/  LDCU UR23, c[0x0][0x4cc] ;  /* 0x00009980ff1777ac */ /* 0x000e620008000800 */
[----:B------:R-:W-:Y:S01]  /*1e70*/  USHF.R.U32.HI UR4, URZ, UR33, UR4 ;  /* 0x00000021ff047299 */ /* 0x000fe20008011604 */
[----:B------:R-:W1:Y:S03]  /*1e80*/  LDCU.64 UR40, c[0x0][0x390] ;  /* 0x00007200ff2877ac */ /* 0x000e660008000a00 */
[----:B------:R-:W-:-:S02]  /*1e90*/  USEL UR4, UR5, UR4, !UP0 ;  /* 0x0000000405047287 */ /* 0x000fc4000c000000 */
[----:B------:R-:W-:Y:S02]  /*1ea0*/  UISETP.NE.AND UP0, UPT, UR34, 0x1, UPT ;  /* 0x000000012200788c */ /* 0x000fe4000bf05270 */
[----:B------:R-:W-:Y:S01]  /*1eb0*/  UIMAD.WIDE.U32 UR6, UR4, UR35, URZ ;  /* 0x00000023040672a5 */ /* 0x000fe2000f8e00ff */
[----:B------:R-:W1:Y:S01]  /*1ec0*/  LDCU.64 UR24, c[0x0][0x4d0] ;  /* 0x00009a00ff1877ac */ /* 0x000e620008000a00 */
[----:B------:R-:W-:-:S05]  /*1ed0*/  UIADD3 UR38, UPT, UPT, UR50, UR38, URZ ;  /* 0x0000002632267290 */ /* 0x000fca000fffe0ff */
[----:B------:R-:W-:Y:S01]  /*1ee0*/  UMOV UR6, UR7 ;  /* 0x0000000700067c82 */ /* 0x000fe20008000000 */
[----:B------:R-:W-:Y:S02]  /*1ef0*/  UIADD3 UR7, UPT, UPT, -UR5, URZ, URZ ;  /* 0x000000ff05077290 */ /* 0x000fe4000fffe1ff */
[----:B---3--:R-:W-:Y:S02]  /*1f00*/  USHF.R.U32.HI UR6, URZ, UR9, UR6 ;  /* 0x00000009ff067299 */ /* 0x008fe40008011606 */
[----:B------:R-:W-:Y:S02]  /*1f10*/  UIMAD UR7, UR8, UR7, UR44 ;  /* 0x00000007080772a4 */ /* 0x000fe4000f8e022c */
[----:B------:R-:W-:Y:S02]  /*1f20*/  USEL UR14, UR4, UR6, !UP0 ;  /* 0x00000006040e7287 */ /* 0x000fe4000c000000 */
[----:B------:R-:W-:Y:S02]  /*1f30*/  UIADD3 UR6, UPT, UPT, -UR4, URZ, URZ ;  /* 0x000000ff04067290 */ /* 0x000fe4000fffe1ff */
[----:B------:R-:W-:-:S02]  /*1f40*/  UIADD3 UR9, UPT, UPT, -UR14, URZ, URZ ;  /* 0x000000ff0e097290 */ /* 0x000fc4000fffe1ff */
[----:B------:R-:W-:Y:S02]  /*1f50*/  UIMAD UR12, UR11, UR6, UR5 ;  /* 0x000000060b0c72a4 */ /* 0x000fe4000f8e0205 */
[----:B------:R-:W-:Y:S02]  /*1f60*/  UIMAD UR9, UR34, UR9, UR4 ;  /* 0x00000009220972a4 */ /* 0x000fe4000f8e0204 */
[----:B-1----:R-:W-:Y:S01]  /*1f70*/  UIMAD UR11, UR7, UR28, UR10 ;  /* 0x0000001c070b72a4 */ /* 0x002fe2000f8e020a */
[----:B------:R-:W1:Y:S02]  /*1f80*/  LDCU.64 UR4, c[0x0][0x4f8] ;  /* 0x00009f00ff0477ac */ /* 0x000e640008000a00 */
[----:B------:R-:W3:Y:S01]  /*1f90*/  LDCU UR6, c[0x0][0x500] ;  /* 0x0000a000ff0677ac */ /* 0x000ee20008000800 */
[----:B------:R-:W-:Y:S02]  /*1fa0*/  UIMAD UR12, UR12, UR29, UR16 ;  /* 0x0000001d0c0c72a4 */ /* 0x000fe4000f8e0210 */
[----:B------:R-:W-:Y:S01]  /*1fb0*/  UIMAD UR13, UR9, UR13, UR17 ;  /* 0x0000000d090d72a4 */ /* 0x000fe2000f8e0211 */
[----:B------:R-:W-:Y:S01]  /*1fc0*/  UMOV UR37, UR50 ;  /* 0x0000003200257c82 */ /* 0x000fe20008000000 */
[----:B----4-:R-:W-:-:S10]  /*1fd0*/  UMOV UR7, UR30 ;  /* 0x0000001e00077c82 */ /* 0x010fd40008000000 */
.L_x_29:
[----:B------:R-:W-:Y:S01]  /*1fe0*/  @!P2 MOV R3, 0x4000 ;  /* 0x000040000003a802 */ /* 0x000fe20000000f00 */
[----:B------:R-:W-:Y:S01]  /*1ff0*/  ULEA UR9, UR7, UR36, 0x3 ;  /* 0x0000002407097291 */ /* 0x000fe2000f8e18ff */
[----:B--2---:R-:W-:Y:S11]  /*2000*/  @P0 BRA `(.L_x_25) ;  /* 0x0000000000100947 */ /* 0x004ff60003800000 */
[----:B------:R-:W-:Y:S04]  /*2010*/  MOV R4, UR26 ;  /* 0x0000001a00047c02 */ /* 0x000fe80008000f00 */
[----:B------:R-:W-:Y:S04]  /*2020*/  SHF.L.U32 R4, R4, 0x1f, RZ ;  /* 0x0000001f04047819 */ /* 0x000fe800000006ff */
[----:B------:R-:W2:Y:S02]  /*2030*/  SYNCS.PHASECHK.TRANS64.TRYWAIT P0, [UR9+0x68], R4 ;  /* 0x00006804ff0075a7 */ /* 0x000ea40008001109 */
[----:B--2---:R-:W-:Y:S05]  /*2040*/  @!P0 BRA `(.L_x_26) ;  /* 0x0000005c00a48947 */ /* 0x004fea0003800000 */
.L_x_25:
[----:B------:R4:W-:Y:S01]  /*2050*/  @!P2 SYNCS.ARRIVE.TRANS64 RZ, [UR9], R3 ;  /* 0x00000003ffffa9a7 */ /* 0x0009e20008000009 */
[----:B------:R-:W-:Y:S04]  /*2060*/  BSSY.RECONVERGENT B0, `(.L_x_27) ;  /* 0x0000003000007945 */ /* 0x000fe80003800200 */
[----:B------:R-:W-:Y:S05]  /*2070*/  @P3 BRA `(.L_x_28) ;  /* 0x0000000000043947 */ /* 0x000fea0003800000 */
[----:B-1-3--:R-:W-:Y:S05]  /*2080*/  BPT.TRAP 0x1 ;  /* 0x000000040000795c */ /* 0x00afea0000300000 */
.L_x_28:
[----:B-1-3--:R-:W-:Y:S05]  /*2090*/  BSYNC.RECONVERGENT B0 ;  /* 0x0000000000007941 */ /* 0x00afea0003800200 */
.L_x_27:
        /* <DEDUP_REMOVED lines=8> */
[----:B------:R-:W-:Y:S02]  /*2120*/  UIMAD UR10, UR21, UR24, UR5 ;  /* 0x00000018150a72a4 */ /* 0x000fe4000f8e0205 */
[----:B------:R-:W-:Y:S01]  /*2130*/  UIMAD UR7, UR22, UR25, UR6 ;  /* 0x00000019160772a4 */ /* 0x000fe2000f8e0206 */
[----:B--2---:R-:W-:Y:S01]  /*2140*/  MOV R0, UR26 ;  /* 0x0000001a00007c02 */ /* 0x004fe20008000f00 */
[----:B------:R-:W-:Y:S02]  /*2150*/  ULEA UR10, UR10, UR15, 0x5 ;  /* 0x0000000f0a0a7291 */ /* 0x000fe4000f8e28ff */
[----:B------:R-:W-:Y:S01]  /*2160*/  UIADD3 UR34, UP0, UPT, UR42, 0x80, URZ ;  /* 0x000000802a227890 */ /* 0x000fe2000ff1e0ff */
[----:B------:R-:W-:Y:S01]  /*2170*/  SHF.L.U32 R0, R0, 0x1f, RZ ;  /* 0x0000001f00007819 */ /* 0x000fe200000006ff */
[----:B------:R-:W-:Y:S02]  /*2180*/  ULEA UR7, UR7, UR10, 0xa ;  /* 0x0000000a07077291 */ /* 0x000fe4000f8e50ff */
[----:B------:R-:W-:Y:S01]  /*2190*/  USHF.L.U32 UR19, UR27, 0x6, URZ ;  /* 0x000000061b137899 */ /* 0x000fe200080006ff */
[----:B------:R1:W2:Y:S01]  /*21a0*/  SYNCS.PHASECHK.TRANS64.TRYWAIT P0, [UR8+0x68], R0 ;  /* 0x00006800ff0075a7 */ /* 0x0002a20008001108 */
[----:B------:R-:W-:Y:S02]  /*21b0*/  UIADD3.X UR35, UPT, UPT, URZ, UR43, URZ, UP0, !UPT ;  /* 0x0000002bff237290 */ /* 0x000fe400087fe4ff */
[----:B------:R-:W-:Y:S02]  /*21c0*/  UIADD3 UR8, UPT, UPT, UR16, 0x3400, URZ ;  /* 0x0000340010087890 */ /* 0x000fe4000fffe0ff */
[----:B------:R-:W-:Y:S02]  /*21d0*/  UPRMT UR7, UR7, 0x5410, URZ ;  /* 0x0000541007077896 */ /* 0x000fe400080000ff */
[----:B------:R-:W-:Y:S02]  /*21e0*/  UIADD3 UR32, UP3, UPT, UR42, 0x200, URZ ;  /* 0x000002002a207890 */ /* 0x000fe4000ff7e0ff */
[----:B------:R-:W-:Y:S02]  /*21f0*/  UIADD3 UR16, UPT, UPT, UR16, 0x1d400, URZ ;  /* 0x0001d40010107890 */ /* 0x000fe4000fffe0ff */
[----:B------:R-:W-:Y:S02]  /*2200*/  UIADD3.X UR33, UPT, UPT, URZ, UR43, URZ, UP3, !UPT ;  /* 0x0000002bff217290 */ /* 0x000fe40009ffe4ff */
[----:B------:R-:W-:Y:S02]  /*2210*/  UIADD3 UR31, UPT, UPT, UR20, 0x1, URZ ;  /* 0x00000001141f7890 */ /* 0x000fe4000fffe0ff */
[----:B------:R-:W-:Y:S02]  /*2220*/  UIADD3 UR29, UPT, UPT, UR21, 0x1, URZ ;  /* 0x00000001151d7890 */ /* 0x000fe4000fffe0ff */
[----:B------:R-:W-:Y:S02]  /*2230*/  UISETP.NE.AND UP2, UPT, UR31, UR46, UPT ;  /* 0x0000002e1f00728c */ /* 0x000fe4000bf45270 */
[----:B------:R-:W-:Y:S01]  /*2240*/  UIADD3 UR28, UPT, UPT, UR22, 0x1, URZ ;  /* 0x00000001161c7890 */ /* 0x000fe2000fffe0ff */
[----:B------:R-:W-:Y:S01]  /*2250*/  UMOV UR10, UR19 ;  /* 0x00000013000a7c82 */ /* 0x000fe20008000000 */
[----:B------:R-:W-:Y:S01]  /*2260*/  UMOV UR44, 0x0 ;  /* 0x00000000002c7882 */ /* 0x000fe20000000000 */
[----:B------:R3:W-:Y:S01]  /*2270*/  UTMALDG.5D.IM2COL [UR8], [UR34], UR7 ;  /* 0x00000008220073b4 */ /* 0x0007e20008060007 */
[----:B------:R-:W-:Y:S01]  /*2280*/  UMOV UR45, 0x10000000 ;  /* 0x10000000002d7882 */ /* 0x000fe20000000000 */
[----:B------:R-:W-:Y:S04]  /*2290*/  UMOV UR17, UR9 ;  /* 0x0000000900117c82 */ /* 0x000fe80008000000 */
[----:B------:R-:W-:Y:S01]  /*22a0*/  @UP2 UIADD3 UR29, UPT, UPT, UR21, URZ, URZ ;  /* 0x000000ff151d2290 */ /* 0x000fe2000fffe0ff */
[----:B------:R4:W-:Y:S03]  /*22b0*/  UTMALDG.5D [UR16], [UR32], desc[UR44] ;  /* 0x00002c10200075b4 */ /* 0x0009e60008021000 */
[----:B------:R-:W-:Y:S11]  /*22c0*/  UISETP.NE.AND UP1, UPT, UR29, UR40, UPT ;  /* 0x000000281d00728c */ /* 0x000ff6000bf25270 */
[----:B------:R-:W-:Y:S04]  /*22d0*/  @UP1 UIADD3 UR28, UPT, UPT, UR22, URZ, URZ ;  /* 0x000000ff161c1290 */ /* 0x000fe8000fffe0ff */
[----:B------:R-:W-:Y:S02]  /*22e0*/  UISETP.NE.AND UP0, UPT, UR28, UR41, UPT ;  /* 0x000000291c00728c */ /* 0x000fe4000bf05270 */
[----:B---3--:R-:W-:Y:S09]  /*22f0*/  UIADD3 UR8, UPT, UPT, UR27, 0x1, URZ ;  /* 0x000000011b087890 */ /* 0x008ff2000fffe0ff */
[----:B------:R-:W-:Y:S02]  /*2300*/  @UP0 UIADD3 UR8, UPT, UPT, UR27, URZ, URZ ;  /* 0x000000ff1b080290 */ /* 0x000fe4000fffe0ff */
[----:B------:R-:W-:Y:S05]  /*2310*/  UIADD3 UR7, UPT, UPT, UR37, -0x1, URZ ;  /* 0xffffffff25077890 */ /* 0x000fea000fffe0ff */
[----:B------:R-:W-:Y:S01]  /*2320*/  UMOV UR27, UR8 ;  /* 0x00000008001b7c82 */ /* 0x000fe20008000000 */
[----:B----4-:R-:W-:Y:S02]  /*2330*/  USEL UR22, UR28, URZ, UP0 ;  /* 0x000000ff1c167287 */ /* 0x010fe40008000000 */
[----:B------:R-:W-:Y:S02]  /*2340*/  UISETP.GT.U32.AND UP0, UPT, UR37, 0x1, UPT ;  /* 0x000000012500788c */ /* 0x000fe4000bf04070 */
[----:B------:R-:W-:Y:S02]  /*2350*/  USEL UR20, UR31, URZ, UP2 ;  /* 0x000000ff1f147287 */ /* 0x000fe40009000000 */
[----:B------:R-:W-:Y:S01]  /*2360*/  USEL UR21, UR29, URZ, UP1 ;  /* 0x000000ff1d157287 */ /* 0x000fe20008800000 */
[----:B------:R-:W-:Y:S01]  /*2370*/  UMOV UR37, UR7 ;  /* 0x0000000700257c82 */ /* 0x000fe20008000000 */
[----:B------:R-:W-:Y:S03]  /*2380*/  UMOV UR7, UR30 ;  /* 0x0000001e00077c82 */ /* 0x000fe60008000000 */
[----:B-1----:R-:W-:Y:S07]  /*2390*/  BRA.U UP0, `(.L_x_29) ;  /* 0xfffffffd00107547 */ /* 0x002fee000b83ffff */
.L_x_24:
[----:B------:R-:W-:Y:S01]  /*23a0*/  SHF.L.U32 R3, R2, 0x1f, RZ ;  /* 0x0000001f02037819 */ /* 0x000fe200000006ff */
[----:B------:R-:W-:-:S03]  /*23b0*/  NOP ;  /* 0x0000000000007918 */ /* 0x000fc60000000000 */
[----:B--2---:R-:W2:Y:S02]  /*23c0*/  SYNCS.PHASECHK.TRANS64.TRYWAIT P0, [UR36+0x110], R3 ;  /* 0x00011003ff0075a7 */ /* 0x004ea40008001124 */
[----:B--2---:R-:W-:Y:S05]  /*23d0*/  @!P0 BRA `(.L_x_30) ;  /* 0x0000005800d88947 */ /* 0x004fea0003800000 */
.L_x_120:
[----:B------:R-:W2:Y:S01]  /*23e0*/  LDS.128 R4, [UR36+0x150] ;  /* 0x00015024ff047984 */ /* 0x000ea20008000c00 */
[----:B------:R-:W-:Y:S02]  /*23f0*/  UIADD3 UR4, UPT, UPT, UR36, 0x118, URZ ;  /* 0x0000011824047890 */ /* 0x000fe4000fffe0ff */
[----:B------:R-:W-:Y:S01]  /*2400*/  UISETP.GE.AND UP0, UPT, UR39, 0x1, UPT ;  /* 0x000000012700788c */ /* 0x000fe2000bf06270 */
[----:B------:R-:W-:Y:S01]  /*2410*/  @!PT LDS RZ, [RZ] ;  /* 0x00000000fffff984 */ /* 0x000fe20000000800 */
[----:B------:R-:W-:Y:S01]  /*2420*/  @!PT LDS RZ, [RZ] ;  /* 0x00000000fffff984 */ /* 0x000fe20000000800 */
[----:B------:R-:W-:Y:S01]  /*2430*/  @!PT LDS RZ, [RZ] ;  /* 0x00000000fffff984 */ /* 0x000fe20000000800 */
[----:B------:R-:W-:Y:S01]  /*2440*/  @!PT LDS RZ, [RZ] ;  /* 0x00000000fffff984 */ /* 0x000fe20000000800 */
[----:B------:R3:W-:Y:S06]  /*2450*/  MEMBAR.ALL.CTA ;  /* 0x0000000000007992 */ /* 0x0007ec0000008000 */
[----:B---3--:R-:W3:Y:S01]  /*2460*/  FENCE.VIEW.ASYNC.S ;  /* 0x00000000000073c6 */ /* 0x008ee20000000000 */
[----:B------:R-:W-:-:S09]  /*2470*/  UPRMT UR4, URZ, 0x654, UR4 ;  /* 0x00000654ff047896 */ /* 0x000fd20008000004 */
[----:B---3--:R-:W-:Y:S01]  /*2480*/  SYNCS.ARRIVE.TRANS64.RED.A1T0 RZ, [UR4], RZ ;  /* 0x000000ffffff79a7 */ /* 0x008fe20008100404 */
[----:B--2---:R-:W-:-:S13]  /*2490*/  LOP3.LUT P0, RZ, R6, 0x1, RZ, 0xc0, !PT ;  /* 0x0000000106ff7812 */ /* 0x004fda000780c0ff */
[----:B------:R-:W-:Y:S01]  /*24a0*/  VOTEU.ANY UP1, P0 ;  /* 0x0000000000ff7886 */ /* 0x000fe20000020100 */
[----:B------:R-:W-:-:S13]  /*24b0*/  PLOP3.LUT P0, PT, PT, PT, UP1, 0x80, 0x8 ;  /* 0x000000000008781c */ /* 0x000fda0003f0f018 */
[----:B-1----:R-:W-:Y:S02]  /*24c0*/  @P0 MOV R0, R4 ;  /* 0x0000000400000202 */ /* 0x002fe40000000f00 */
[----:B------:R-:W-:Y:S02]  /*24d0*/  @P0 LOP3.LUT R4, R5, 0xffff, RZ, 0xc0, !PT ;  /* 0x0000ffff05040812 */ /* 0x000fe400078ec0ff */
[----:B------:R-:W-:Y:S02]  /*24e0*/  @P0 R2UR UR6, R0 ;  /* 0x00000000000602ca */ /* 0x000fe400000e0000 */
[----:B------:R-:W-:-:S11]  /*24f0*/  @P0 R2UR UR5, R4 ;  /* 0x00000000040502ca */ /* 0x000fd600000e0000 */
[----:B------:R-:W-:Y:S02]  /*2500*/  @UP1 UMOV UR49, UR6 ;  /* 0x0000000600311c82 */ /* 0x000fe40008000000 */
[----:B------:R-:W-:Y:S01]  /*2510*/  @UP1 UMOV UR48, UR5 ;  /* 0x0000000500301c82 */ /* 0x000fe20008000000 */
[----:B------:R-:W-:Y:S05]  /*2520*/  BRA.U !UP0, `(.L_x_31) ;  /* 0x0000000108d47547 */ /* 0x000fea000b800000 */
[----:B------:R-:W1:Y:S01]  /*2530*/  LDCU.128 UR16, c[0x0][0xc10] ;  /* 0x00018200ff1077ac */ /* 0x000e620008000c00 */
[----:B------:R-:W2:Y:S01]  /*2540*/  LDCU UR20, c[0x0][0xc20] ;  /* 0x00018400ff1477ac */ /* 0x000ea20008000800 */
[----:B------:R-:W3:Y:S01]  /*2550*/  LDCU UR13, c[0x0][0xc0c] ;  /* 0x00018180ff0d77ac */ /* 0x000ee20008000800 */
[----:B------:R-:W4:Y:S01]  /*2560*/  LDCU.64 UR14, c[0x0][0xc28] ;  /* 0x00018500ff0e77ac */ /* 0x000f220008000a00 */
[----:B------:R-:W-:Y:S02]  /*2570*/  UISETP.NE.AND UP3, UPT, UR39, 0x1, UPT ;  /* 0x000000012700788c */ /* 0x000fe4000bf65270 */
[----:B-1----:R-:W-:Y:S02]  /*2580*/  UIMAD.WIDE.U32 UR4, UR52, UR19, URZ ;  /* 0x00000013340472a5 */ /* 0x002fe4000f8e00ff */
[----:B------:R-:W-:Y:S02]  /*2590*/  UIMAD.WIDE.U32 UR6, UR53, UR16, URZ ;  /* 0x00000010350672a5 */ /* 0x000fe4000f8e00ff */
[----:B------:R-:W-:-:S02]  /*25a0*/  UISETP.NE.AND UP0, UPT, UR18, 0x1, UPT ;  /* 0x000000011200788c */ /* 0x000fc4000bf05270 */
[----:B------:R-:W-:Y:S01]  /*25b0*/  UIMAD.WIDE.U32 UR10, UR48, UR19, URZ ;  /* 0x00000013300a72a5 */ /* 0x000fe2000f8e00ff */
[----:B------:R-:W-:Y:S01]  /*25c0*/  UMOV UR4, UR5 ;  /* 0x0000000500047c82 */ /* 0x000fe20008000000 */
[----:B---3--:R-:W-:Y:S02]  /*25d0*/  UISETP.NE.AND UP2, UPT, UR13, 0x1, UPT ;  /* 0x000000010d00788c */ /* 0x008fe4000bf45270 */
[----:B--2---:R-:W-:Y:S02]  /*25e0*/  USHF.R.U32.HI UR5, URZ, UR20, UR4 ;  /* 0x00000014ff057299 */ /* 0x004fe40008011604 */
[----:B------:R-:W-:Y:S01]  /*25f0*/  UIMAD.WIDE.U32 UR8, UR49, UR16, URZ ;  /* 0x00000010310872a5 */ /* 0x000fe2000f8e00ff */
[----:B------:R-:W-:Y:S01]  /*2600*/  UMOV UR4, UR7 ;  /* 0x0000000700047c82 */ /* 0x000fe20008000000 */
[----:B------:R-:W-:Y:S02]  /*2610*/  USEL UR5, UR52, UR5, !UP0 ;  /* 0x0000000534057287 */ /* 0x000fe4000c000000 */
[----:B------:R-:W-:-:S02]  /*2620*/  USHF.R.U32.HI UR4, URZ, UR17, UR4 ;  /* 0x00000011ff047299 */ /* 0x000fc40008011604 */
[----:B----4-:R-:W-:Y:S02]  /*2630*/  UIMAD.WIDE.U32 UR6, UR5, UR14, URZ ;  /* 0x0000000e050672a5 */ /* 0x010fe4000f8e00ff */
[----:B------:R-:W-:Y:S01]  /*2640*/  USEL UR12, UR53, UR4, !UP2 ;  /* 0x00000004350c7287 */ /* 0x000fe2000d000000 */
[----:B------:R-:W-:Y:S02]  /*2650*/  UMOV UR8, UR9 ;  /* 0x0000000900087c82 */ /* 0x000fe40008000000 */
[----:B------:R-:W-:Y:S01]  /*2660*/  UMOV UR4, UR11 ;  /* 0x0000000b00047c82 */ /* 0x000fe20008000000 */
[----:B------:R-:W-:Y:S01]  /*2670*/  UIMAD.WIDE.U32 UR10, UR12, UR14, URZ ;  /* 0x0000000e0c0a72a5 */ /* 0x000fe2000f8e00ff */
[----:B------:R-:W-:Y:S01]  /*2680*/  UMOV UR6, UR7 ;  /* 0x0000000700067c82 */ /* 0x000fe20008000000 */
[----:B------:R-:W-:Y:S02]  /*2690*/  USHF.R.U32.HI UR4, URZ, UR20, UR4 ;  /* 0x00000014ff047299 */ /* 0x000fe40008011604 */
[----:B------:R-:W-:-:S02]  /*26a0*/  @UP3 USHF.R.U32.HI UR5, URZ, UR15, UR6 ;  /* 0x0000000fff053299 */ /* 0x000fc40008011606 */
[----:B------:R-:W-:Y:S01]  /*26b0*/  USHF.R.U32.HI UR17, URZ, UR17, UR8 ;  /* 0x00000011ff117299 */ /* 0x000fe20008011608 */
[----:B------:R-:W-:Y:S01]  /*26c0*/  UMOV UR6, UR11 ;  /* 0x0000000b00067c82 */ /* 0x000fe20008000000 */
[----:B------:R-:W-:Y:S02]  /*26d0*/  USEL UR4, UR48, UR4, !UP0 ;  /* 0x0000000430047287 */ /* 0x000fe4000c000000 */
[----:B------:R-:W-:Y:S02]  /*26e0*/  @UP3 USHF.R.U32.HI UR12, URZ, UR15, UR6 ;  /* 0x0000000fff0c3299 */ /* 0x000fe40008011606 */
[----:B------:R-:W-:Y:S02]  /*26f0*/  UIMAD UR6, UR39, UR5, URZ ;  /* 0x00000005270672a4 */ /* 0x000fe4000f8e02ff */
[----:B------:R-:W-:Y:S02]  /*2700*/  USEL UR5, UR49, UR17, !UP2 ;  /* 0x0000001131057287 */ /* 0x000fe4000d000000 */
[----:B------:R-:W-:-:S02]  /*2710*/  UIMAD UR8, UR39, UR12, URZ ;  /* 0x0000000c270872a4 */ /* 0x000fc4000f8e02ff */
[----:B------:R-:W-:Y:S02]  /*2720*/  UISETP.GE.AND UP0, UPT, UR4, UR6, UPT ;  /* 0x000000060400728c */ /* 0x000fe4000bf06270 */
[----:B------:R-:W-:Y:S02]  /*2730*/  UIMAD.WIDE.U32 UR6, UR4, UR14, URZ ;  /* 0x0000000e040672a5 */ /* 0x000fe4000f8e00ff */
[----:B------:R-:W-:Y:S02]  /*2740*/  UISETP.GE.OR UP0, UPT, UR5, UR8, UP0 ;  /* 0x000000080500728c */ /* 0x000fe40008706670 */
[----:B------:R-:W-:Y:S02]  /*2750*/  UIMAD.WIDE.U32 UR8, UR5, UR14, URZ ;  /* 0x0000000e050872a5 */ /* 0x000fe4000f8e00ff */
[----:B------:R-:W-:Y:S01]  /*2760*/  UIADD3 UR10, UPT, UPT, -UR4, URZ, URZ ;  /* 0x000000ff040a7290 */ /* 0x000fe2000fffe1ff */
[----:B------:R-:W-:Y:S02]  /*2770*/  UMOV UR6, UR7 ;  /* 0x0000000700067c82 */ /* 0x000fe40008000000 */
[----:B------:R-:W-:-:S02]  /*2780*/  USHF.R.U32.HI UR6, URZ, UR15, UR6 ;  /* 0x0000000fff067299 */ /* 0x000fc40008011606 */
[----:B------:R-:W-:Y:S02]  /*2790*/  UIMAD UR10, UR18, UR10, UR48 ;  /* 0x0000000a120a72a4 */ /* 0x000fe4000f8e0230 */
[----:B------:R-:W-:Y:S01]  /*27a0*/  USEL UR6, UR4, UR6, !UP3 ;  /* 0x0000000604067287 */ /* 0x000fe2000d800000 */
[----:B------:R-:W-:Y:S01]  /*27b0*/  @!UP0 UMOV UR7, UR9 ;  /* 0x0000000900078c82 */ /* 0x000fe20008000000 */
[----:B------:R-:W-:Y:S02]  /*27c0*/  UIADD3 UR9, UPT, UPT, -UR5, URZ, URZ ;  /* 0x000000ff05097290 */ /* 0x000fe4000fffe1ff */
[----:B------:R-:W-:Y:S02]  /*27d0*/  @!UP0 USHF.R.U32.HI UR7, URZ, UR15, UR7 ;  /* 0x0000000fff078299 */ /* 0x000fe40008011607 */
[----:B------:R-:W-:Y:S02]  /*27e0*/  UIADD3 UR8, UPT, UPT, -UR6, URZ, URZ ;  /* 0x000000ff06087290 */ /* 0x000fe4000fffe1ff */
[----:B------:R-:W-:-:S02]  /*27f0*/  @!UP0 USEL UR7, UR5, UR7, !UP3 ;  /* 0x0000000705078287 */ /* 0x000fc4000d800000 */
[----:B------:R-:W-:Y:S02]  /*2800*/  UIMAD UR8, UR39, UR8, UR4 ;  /* 0x00000008270872a4 */ /* 0x000fe4000f8e0204 */
[----:B------:R-:W-:Y:S02]  /*2810*/  @!UP0 UIADD3 UR6, UPT, UPT, UR6, -UR7, URZ ;  /* 0x8000000706068290 */ /* 0x000fe4000fffe0ff */
[----:B------:R-:W-:Y:S02]  /*2820*/  @!UP0 UIMAD UR7, UR8, UR12, UR7 ;  /* 0x0000000c080782a4 */ /* 0x000fe4000f8e0207 */
[----:B------:R-:W-:Y:S02]  /*2830*/  @!UP0 UIMAD UR4, UR39, UR6, UR5 ;  /* 0x00000006270482a4 */ /* 0x000fe4000f8e0205 */
[----:B------:R-:W-:Y:S02]  /*2840*/  UIMAD UR6, UR13, UR9, UR49 ;  /* 0x000000090d0672a4 */ /* 0x000fe4000f8e0231 */
[----:B------:R-:W-:Y:S01]  /*2850*/  UIMAD UR48, UR4, UR18, UR10 ;  /* 0x00000012043072a4 */ /* 0x000fe2000f8e020a */
[----:B------:R-:W-:-:S02]  /*2860*/  @!UP0 UMOV UR5, UR7 ;  /* 0x0000000700058c82 */ /* 0x000fc40008000000 */
[----:B------:R-:W-:-:S12]  /*2870*/  UIMAD UR49, UR5, UR13, UR6 ;  /* 0x0000000d053172a4 */ /* 0x000fd8000f8e0206 */
.L_x_31:
        /* <DEDUP_REMOVED lines=20> */
.L_x_32:
[----:B------:R-:W-:Y:S01]  /*29c0*/  R2UR UR5, R45 ;  /* 0x000000002d0572ca */ /* 0x000fe200000e0000 */
[----:B------:R-:W-:Y:S01]  /*29d0*/  UMOV UR31, UR38 ;  /* 0x00000026001f7c82 */ /* 0x000fe20008000000 */
[----:B------:R-:W-:Y:S02]  /*29e0*/  R2UR UR4, R44 ;  /* 0x000000002c0472ca */ /* 0x000fe400000e0000 */
[----:B------:R-:W-:Y:S02]  /*29f0*/  PLOP3.LUT P1, PT, PT, PT, PT, 0x80, 0x8 ;  /* 0x000000000008781c */ /* 0x000fe40003f2f070 */
[----:B------:R-:W-:-:S07]  /*2a00*/  LOP3.LUT R2, R2, 0x1, RZ, 0x3c, !PT ;  /* 0x0000000102027812 */ /* 0x000fce00078e3cff */
[----:B------:R-:W-:Y:S02]  /*2a10*/  UIADD3 UR51, UPT, UPT, UR49, UR5, URZ ;  /* 0x0000000531337290 */ /* 0x000fe4000fffe0ff */
[----:B------:R-:W-:Y:S01]  /*2a20*/  UIADD3 UR22, UPT, UPT, UR48, UR4, URZ ;  /* 0x0000000430167290 */ /* 0x000fe2000fffe0ff */
[----:B------:R-:W-:Y:S11]  /*2a30*/  BRA.U UP1, `(.L_x_33) ;  /* 0xffffffe901e07547 */ /* 0x000ff6000b83ffff */
[----:B------:R-:W-:Y:S01]  /*2a40*/  UIADD3 UR36, UPT, UPT, UR36, 0x68, URZ ;  /* 0x0000006824247890 */ /* 0x000fe2000fffe0ff */
[----:B------:R-:W-:-:S03]  /*2a50*/  MOV R2, UR26 ;  /* 0x0000001a00027c02 */ /* 0x000fc60008000f00 */
[----:B------:R-:W-:Y:S01]  /*2a60*/  ULEA UR4, UR30, UR36, 0x3 ;  /* 0x000000241e047291 */ /* 0x000fe2000f8e18ff */
[----:B------:R-:W-:-:S08]  /*2a70*/  SHF.L.U32 R2, R2, 0x1f, RZ ;  /* 0x0000001f02027819 */ /* 0x000fd000000006ff */
[----:B------:R-:W1:Y:S02]  /*2a80*/  SYNCS.PHASECHK.TRANS64.TRYWAIT P0, [UR4], R2 ;  /* 0x00000002ff0075a7 */ /* 0x000e640008001104 */
[----:B-1----:R-:W-:Y:S05]  /*2a90*/  @!P0 BRA `(.L_x_34) ;  /* 0x0000005400408947 */ /* 0x002fea0003800000 */
.L_x_122:
[----:B------:R-:W-:-:S04]  /*2aa0*/  UIADD3 UR4, UPT, UPT, UR30, 0x1, URZ ;  /* 0x000000011e047890 */ /* 0x000fc8000fffe0ff */
[----:B------:R-:W-:-:S04]  /*2ab0*/  UISETP.NE.AND UP0, UPT, UR4, 0xd, UPT ;  /* 0x0000000d0400788c */ /* 0x000fc8000bf05270 */
[----:B------:R-:W-:Y:S02]  /*2ac0*/  USEL UR5, URZ, 0x1, UP0 ;  /* 0x00000001ff057887 */ /* 0x000fe40008000000 */
[----:B------:R-:W-:Y:S02]  /*2ad0*/  USEL UR4, UR4, URZ, UP0 ;  /* 0x000000ff04047287 */ /* 0x000fe40008000000 */
[----:B------:R-:W-:Y:S02]  /*2ae0*/  ULOP3.LUT UR6, UR26, UR5, URZ, 0x3c, !UPT ;  /* 0x000000051a067292 */ /* 0x000fe4000f8e3cff */
[----:B------:R-:W-:-:S04]  /*2af0*/  ULEA UR5, UR4, UR36, 0x3 ;  /* 0x0000002404057291 */ /* 0x000fc8000f8e18ff */
[----:B-1----:R-:W-:-:S04]  /*2b00*/  MOV R2, UR6 ;  /* 0x0000000600027c02 */ /* 0x002fc80008000f00 */
[----:B------:R-:W-:-:S04]  /*2b10*/  SHF.L.U32 R2, R2, 0x1f, RZ ;  /* 0x0000001f02027819 */ /* 0x000fc800000006ff */
[----:B------:R-:W1:Y:S02]  /*2b20*/  SYNCS.PHASECHK.TRANS64.TRYWAIT P0, [UR5], R2 ;  /* 0x00000002ff0075a7 */ /* 0x000e640008001105 */
[----:B-1----:R-:W-:Y:S05]  /*2b30*/  @!P0 BRA `(.L_x_35) ;  /* 0x0000005400308947 */ /* 0x002fea0003800000 */
.L_x_124:
        /* <DEDUP_REMOVED lines=10> */
.L_x_126:
        /* <DEDUP_REMOVED lines=10> */
.L_x_128:
        /* <DEDUP_REMOVED lines=10> */
.L_x_130:
        /* <DEDUP_REMOVED lines=10> */
.L_x_132:
        /* <DEDUP_REMOVED lines=10> */
.L_x_134:
        /* <DEDUP_REMOVED lines=10> */
.L_x_136:
        /* <DEDUP_REMOVED lines=10> */
.L_x_138:
        /* <DEDUP_REMOVED lines=10> */
.L_x_140:
        /* <DEDUP_REMOVED lines=10> */
.L_x_142:
        /* <DEDUP_REMOVED lines=10> */
.L_x_144:
[----:B------:R-:W-:-:S04]  /*3180*/  UIADD3 UR4, UPT, UPT, UR4, 0x1, URZ ;  /* 0x0000000104047890 */ /* 0x000fc8000fffe0ff */
[----:B------:R-:W-:-:S04]  /*3190*/  UISETP.NE.AND UP0, UPT, UR4, 0xd, UPT ;  /* 0x0000000d0400788c */ /* 0x000fc8000bf05270 */
[----:B------:R-:W-:Y:S02]  /*31a0*/  USEL UR5, URZ, 0x1, UP0 ;  /* 0x00000001ff057887 */ /* 0x000fe40008000000 */
[----:B------:R-:W-:Y:S02]  /*31b0*/  USEL UR4, UR4, URZ, UP0 ;  /* 0x000000ff04047287 */ /* 0x000fe40008000000 */
[----:B------:R-:W-:Y:S02]  /*31c0*/  ULOP3.LUT UR5, UR6, UR5, URZ, 0x3c, !UPT ;  /* 0x0000000506057292 */ /* 0x000fe4000f8e3cff */
[----:B------:R-:W-:-:S04]  /*31d0*/  ULEA UR4, UR4, UR36, 0x3 ;  /* 0x0000002404047291 */ /* 0x000fc8000f8e18ff */
[----:B-1----:R-:W-:Y:S02]  /*31e0*/  IMAD.U32 R2, RZ, RZ, UR5 ;  /* 0x00000005ff027e24 */ /* 0x002fe4000f8e00ff */
[----:B------:R-:W-:-:S03]  /*31f0*/  MOV R0, UR4 ;  /* 0x0000000400007c02 */ /* 0x000fc60008000f00 */
[----:B------:R-:W-:-:S07]  /*3200*/  SHF.L.U32 R2, R2, 0x1f, RZ ;  /* 0x0000001f02027819 */ /* 0x000fce00000006ff */
.L_x_46:
[----:B-1----:R1:W2:Y:S02]  /*3210*/  SYNCS.PHASECHK.TRANS64.TRYWAIT P0, [R0+URZ], R2 ;  /* 0x00000002000075a7 */ /* 0x0022a400080011ff */
[----:B--2---:R-:W-:Y:S05]  /*3220*/  @!P0 NANOSLEEP.SYNCS 0x989680 ;  /* 0x009896800000895d */ /* 0x004fea0003900000 */
[----:B------:R-:W2:Y:S02]  /*3230*/  @!P0 SYNCS.PHASECHK.TRANS64 P0, [R0+URZ], R2 ;  /* 0x00000002000085a7 */ /* 0x000ea400080010ff */
[----:B--2---:R-:W-:Y:S05]  /*3240*/  @P0 EXIT ;  /* 0x000000000000094d */ /* 0x004fea0003800000 */
[----:B------:R-:W-:Y:S05]  /*3250*/  BRA `(.L_x_46) ;  /* 0xfffffffc00ec7947 */ /* 0x000fea000383ffff */
.L_x_17:
[----:B------:R-:W2:Y:S02]  /*3260*/  S2UR UR4, SR_CgaCtaId ;  /* 0x00000000000479c3 */ /* 0x000ea40000008800 */
[----:B--2---:R-:W-:-:S04]  /*3270*/  UISETP.NE.AND UP0, UPT, UR4, URZ, UPT ;  /* 0x000000ff0400728c */ /* 0x004fc8000bf05270 */
[----:B------:R-:W-:-:S09]  /*3280*/  UISETP.NE.OR UP0, UPT, UR15, 0x1, UP0 ;  /* 0x000000010f00788c */ /* 0x000fd20008705670 */
[----:B------:R-:W-:Y:S05]  /*3290*/  BRA.U UP0, `(.L_x_47) ;  /* 0x0000000100b47547 */ /* 0x000fea000b800000 */
[----:B------:R-:W2:Y:S01]  /*32a0*/  S2UR UR5, SR_CgaCtaId ;  /* 0x00000000000579c3 */ /* 0x000ea20000008800 */
[----:B------:R-:W-:Y:S01]  /*32b0*/  UMOV UR4, 0x400 ;  /* 0x0000040000047882 */ /* 0x000fe20000000000 */
[----:B------:R-:W-:Y:S01]  /*32c0*/  HFMA2 R3, -RZ, RZ, 0, 5.9604644775390625e-08 ;  /* 0x00000001ff037431 */ /* 0x000fe200000001ff */
[----:B------:R-:W-:Y:S01]  /*32d0*/  ISETP.NE.AND P0, PT, R0, RZ, PT ;  /* 0x000000ff0000720c */ /* 0x000fe20003f05270 */
[----:B------:R-:W-:Y:S01]  /*32e0*/  IMAD.MOV.U32 R8, RZ, RZ, RZ ;  /* 0x000000ffff087224 */ /* 0x000fe200078e00ff */
[----:B--2---:R-:W-:-:S04]  /*32f0*/  ULEA UR4, UR5, UR4, 0x18 ;  /* 0x0000000405047291 */ /* 0x004fc8000f8ec0ff */
[----:B------:R-:W-:Y:S02]  /*3300*/  UIADD3 UR5, UPT, UPT, UR4, 0x118, URZ ;  /* 0x0000011804057890 */ /* 0x000fe4000fffe0ff */
[----:B------:R-:W-:Y:S02]  /*3310*/  UIADD3 UR8, UPT, UPT, UR4, 0x110, URZ ;  /* 0x0000011004087890 */ /* 0x000fe4000fffe0ff */
[----:B------:R-:W-:-:S12]  /*3320*/  UPRMT UR5, URZ, 0x654, UR5 ;  /* 0x00000654ff057896 */ /* 0x000fd80008000005 */
.L_x_50:
[----:B------:R-:W-:Y:S01]  /*3330*/  SHF.L.U32 R6, R3, 0x1f, RZ ;  /* 0x0000001f03067819 */ /* 0x000fe200000006ff */
[----:B------:R-:W-:Y:S02]  /*3340*/  IMAD.U32 R4, RZ, RZ, UR8 ;  /* 0x00000008ff047e24 */ /* 0x000fe4000f8e00ff */
[----:B------:R-:W-:Y:S01]  /*3350*/  @!P0 IMAD.MOV.U32 R5, RZ, RZ, 0x10 ;  /* 0x00000010ff058424 */ /* 0x000fe200078e00ff */
[----:B------:R-:W2:Y:S02]  /*3360*/  SYNCS.PHASECHK.TRANS64.TRYWAIT P1, [UR4+0x118], R6 ;  /* 0x00011806ff0075a7 */ /* 0x000ea40008021104 */
[----:B------:R-:W-:-:S04]  /*3370*/  PRMT R4, R0, 0x654, R4 ;  /* 0x0000065400047816 */ /* 0x000fc80000000004 */
[----:B------:R-:W-:Y:S01]  /*3380*/  SEL R2, R4, R2, !P0 ;  /* 0x0000000204027207 */ /* 0x000fe20004000000 */
[----:B--2---:R-:W-:Y:S06]  /*3390*/  @!P1 BRA `(.L_x_48) ;  /* 0x0000005000209947 */ /* 0x004fec0003800000 */
.L_x_146:
[----:B------:R-:W-:Y:S01]  /*33a0*/  UIADD3 UR6, UPT, UPT, UR4, 0x150, URZ ;  /* 0x0000015004067890 */ /* 0x000fe2000fffe0ff */
[----:B------:R3:W-:Y:S01]  /*33b0*/  @!P0 SYNCS.ARRIVE.TRANS64.RED RZ, [R2+URZ], R5 ;  /* 0x0000000502ff89a7 */ /* 0x0007e200080004ff */
[----:B------:R-:W-:Y:S01]  /*33c0*/  UIADD3 UR7, UPT, UPT, UR4, 0x110, URZ ;  /* 0x0000011004077890 */ /* 0x000fe2000fffe0ff */
[----:B------:R-:W-:-:S08]  /*33d0*/  LOP3.LUT R3, R3, 0x1, RZ, 0x3c, !PT ;  /* 0x0000000103037812 */ /* 0x000fd000078e3cff */
[----:B------:R-:W-:Y:S06]  /*33e0*/  UGETNEXTWORKID.BROADCAST [UR6], [UR7] ;  /* 0x00000000060073ca */ /* 0x000fec0008000100 */
[----:B---3--:R-:W-:-:S04]  /*33f0*/  SHF.L.U32 R5, R8, 0x1f, RZ ;  /* 0x0000001f08057819 */ /* 0x008fc800000006ff */
[----:B------:R-:W3:Y:S02]  /*3400*/  SYNCS.PHASECHK.TRANS64.TRYWAIT P1, [UR4+0x110], R5 ;  /* 0x00011005ff0075a7 */ /* 0x000ee40008021104 */
[----:B---3--:R-:W-:Y:S05]  /*3410*/  @!P1 BRA `(.L_x_49) ;  /* 0x0000005000189947 */ /* 0x008fea0003800000 */
.L_x_148:
[----:B--2---:R-:W2:Y:S01]  /*3420*/  LDS.128 R4, [UR4+0x150] ;  /* 0x00015004ff047984 */ /* 0x004ea20008000c00 */
[----:B------:R-:W-:Y:S01]  /*3430*/  LOP3.LUT R8, R8, 0x1, RZ, 0x3c, !PT ;  /* 0x0000000108087812 */ /* 0x000fe200078e3cff */
[----:B------:R-:W-:Y:S01]  /*3440*/  @!PT LDS RZ, [RZ] ;  /* 0x00000000fffff984 */ /* 0x000fe20000000800 */
[----:B------:R-:W-:Y:S01]  /*3450*/  @!PT LDS RZ, [RZ] ;  /* 0x00000000fffff984 */ /* 0x000fe20000000800 */
[----:B------:R-:W-:Y:S01]  /*3460*/  @!PT LDS RZ, [RZ] ;  /* 0x00000000fffff984 */ /* 0x000fe20000000800 */
[----:B------:R-:W-:Y:S01]  /*3470*/  @!PT LDS RZ, [RZ] ;  /* 0x00000000fffff984 */ /* 0x000fe20000000800 */
[----:B------:R3:W-:Y:S06]  /*3480*/  MEMBAR.ALL.CTA ;  /* 0x0000000000007992 */ /* 0x0007ec0000008000 */
[----:B---3--:R-:W3:Y:S02]  /*3490*/  FENCE.VIEW.ASYNC.S ;  /* 0x00000000000073c6 */ /* 0x008ee40000000000 */
[----:B---3--:R-:W-:Y:S01]  /*34a0*/  SYNCS.ARRIVE.TRANS64.RED.A1T0 RZ, [UR5], RZ ;  /* 0x000000ffffff79a7 */ /* 0x008fe20008100405 */
[----:B--2---:R-:W-:-:S13]  /*34b0*/  LOP3.LUT P1, RZ, R6, 0x1, RZ, 0xc0, !PT ;  /* 0x0000000106ff7812 */ /* 0x004fda000782c0ff */
[----:B------:R-:W-:Y:S05]  /*34c0*/  @P1 BRA `(.L_x_50) ;  /* 0xfffffffc00981947 */ /* 0x000fea000383ffff */
[----:B------:R-:W-:-:S04]  /*34d0*/  SHF.L.U32 R0, R3, 0x1f, RZ ;  /* 0x0000001f03007819 */ /* 0x000fc800000006ff */
[----:B------:R-:W2:Y:S02]  /*34e0*/  SYNCS.PHASECHK.TRANS64 P0, [UR4+0x118], R0 ;  /* 0x00011800ff0075a7 */ /* 0x000ea40008001004 */
[----:B-12---:R-:W-:Y:S05]  /*34f0*/  @P0 EXIT ;  /* 0x000000000000094d */ /* 0x006fea0003800000 */
[----:B------:R-:W-:-:S07]  /*3500*/  MOV R0, UR4 ;  /* 0x0000000400007c02 */ /* 0x000fce0008000f00 */
.L_x_51:
[----:B-1----:R-:W-:-:S04]  /*3510*/  SHF.L.U32 R2, R3, 0x1f, RZ ;  /* 0x0000001f03027819 */ /* 0x002fc800000006ff */
[----:B------:R1:W2:Y:S03]  /*3520*/  SYNCS.PHASECHK.TRANS64.TRYWAIT P0, [R0+URZ+0x118], R2 ;  /* 0x00011802000075a7 */ /* 0x0002a600080011ff */
[----:B--2---:R-:W-:Y:S05]  /*3530*/  @!P0 NANOSLEEP.SYNCS 0x989680 ;  /* 0x009896800000895d */ /* 0x004fea0003900000 */
[----:B------:R-:W2:Y:S02]  /*3540*/  @!P0 SYNCS.PHASECHK.TRANS64 P0, [R0+URZ+0x118], R2 ;  /* 0x00011802000085a7 */ /* 0x000ea400080010ff */
[----:B--2---:R-:W-:Y:S05]  /*3550*/  @P0 EXIT ;  /* 0x000000000000094d */ /* 0x004fea0003800000 */
[----:B------:R-:W-:Y:S05]  /*3560*/  BRA `(.L_x_51) ;  /* 0xfffffffc00e87947 */ /* 0x000fea000383ffff */
.L_x_47:
[----:B------:R-:W-:-:S09]  /*3570*/  UISETP.NE.AND UP0, UPT, UR15, URZ, UPT ;  /* 0x000000ff0f00728c */ /* 0x000fd2000bf05270 */
[----:B------:R-:W-:Y:S05]  /*3580*/  BRA.U UP0, `(.L_x_52) ;  /* 0x0000000d00847547 */ /* 0x000fea000b800000 */
[----:B------:R-:W2:Y:S01]  /*3590*/  S2UR UR7, SR_CgaCtaId ;  /* 0x00000000000779c3 */ /* 0x000ea20000008800 */
[----:B------:R-:W-:Y:S01]  /*35a0*/  UMOV UR4, 0x40 ;  /* 0x0000004000047882 */ /* 0x000fe20000000000 */
[----:B------:R-:W-:Y:S01]  /*35b0*/  NOP ;  /* 0x0000000000007918 */ /* 0x000fe20000000000 */
[----:B------:R-:W-:Y:S01]  /*35c0*/  UMOV UR6, 0x400 ;  /* 0x0000040000067882 */ /* 0x000fe20000000000 */
[----:B--2---:R-:W-:Y:S02]  /*35d0*/  ULEA UR5, UR7, UR4, 0x18 ;  /* 0x0000000407057291 */ /* 0x004fe4000f8ec0ff */
[----:B------:R-:W-:-:S07]  /*35e0*/  ULEA UR6, UR7, UR6, 0x18 ;  /* 0x0000000607067291 */ /* 0x000fce000f8ec0ff */
[----:B------:R-:W2:Y:S02]  /*35f0*/  LDS.U8 R0, [UR5+0x1c] ;  /* 0x00001c05ff007984 */ /* 0x000ea40008000000 */
[----:B--2---:R-:W-:-:S13]  /*3600*/  ISETP.NE.AND P0, PT, R0, RZ, PT ;  /* 0x000000ff0000720c */ /* 0x004fda0003f05270 */
[----:B------:R-:W-:Y:S05]  /*3610*/  @P0 BRA `(.L_x_53) ;  /* 0x0000000000580947 */ /* 0x000fea0003800000 */
[----:B------:R-:W-:-:S13]  /*3620*/  ELECT P0, URZ, PT ;  /* 0x0000000000ff782f */ /* 0x000fda0003800000 */
[----:B------:R-:W-:Y:S05]  /*3630*/  @!P0 BRA `(.L_x_54) ;  /* 0x0000000000608947 */ /* 0x000fea0003800000 */
[----:B------:R-:W-:Y:S01]  /*3640*/  UMOV UR4, 0x10 ;  /* 0x0000001000047882 */ /* 0x000fe20000000000 */
[----:B------:R-:W-:Y:S01]  /*3650*/  HFMA2 R0, -RZ, RZ, 0, 5.9604644775390625e-08 ;  /* 0x00000001ff007431 */ /* 0x000fe200000001ff */
[----:B------:R-:W-:-:S03]  /*3660*/  MOV R2, 0xffff ;  /* 0x0000ffff00027802 */ /* 0x000fc60000000f00 */
[----:B------:R-:W-:Y:S04]  /*3670*/  DEPBAR.LE SB2, 0x36 ;  /* 0x0000ad800000791a */ /* 0x000fe80000000000 */
[----:B------:R-:W2:Y:S02]  /*3680*/  UTCATOMSWS.FIND_AND_SET.ALIGN UP0, UR4, UR4 ;  /* 0x00000004000475e3 */ /* 0x000ea40008000800 */
[----:B--2---:R-:W-:Y:S01]  /*3690*/  MOV R3, UR4 ;  /* 0x0000000400037c02 */ /* 0x004fe20008000f00 */
[----:B------:R-:W-:Y:S06]  /*36a0*/  BRA.U UP0, `(.L_x_55) ;  /* 0x0000000100187547 */ /* 0x000fec000b800000 */
.L_x_56:
[----:B------:R-:W-:Y:S05]  /*36b0*/  NANOSLEEP 0x64 ;  /* 0x000000640000795d */ /* 0x000fea0003800000 */
[----:B------:R-:W-:-:S05]  /*36c0*/  UMOV UR4, 0x10 ;  /* 0x0000001000047882 */ /* 0x000fca0000000000 */
[----:B------:R-:W-:Y:S04]  /*36d0*/  DEPBAR.LE SB2, 0x36 ;  /* 0x0000ad800000791a */ /* 0x000fe80000000000 */
[----:B------:R-:W2:Y:S02]  /*36e0*/  UTCATOMSWS.FIND_AND_SET.ALIGN UP0, UR4, UR4 ;  /* 0x00000004000475e3 */ /* 0x000ea40008000800 */
[----:B--2---:R-:W-:Y:S01]  /*36f0*/  MOV R3, UR4 ;  /* 0x0000000400037c02 */ /* 0x004fe20008000f00 */
[----:B------:R-:W-:Y:S05]  /*3700*/  BRA.U !UP0, `(.L_x_56) ;  /* 0xfffffffd08e87547 */ /* 0x000fea000b83ffff */
.L_x_55:
[-C--:B------:R-:W-:Y:S02]  /*3710*/  SHF.L.U32 R2, R2, R3.reuse, RZ ;  /* 0x0000000302027219 */ /* 0x080fe400000006ff */
[----:B------:R-:W-:Y:S01]  /*3720*/  SHF.L.U32 R0, R0, R3, RZ ;  /* 0x0000000300007219 */ /* 0x000fe200000006ff */
[----:B------:R-:W-:Y:S02]  /*3730*/  IMAD.SHL.U32 R3, R3, 0x20, RZ ;  /* 0x0000002003037824 */ /* 0x000fe400078e00ff */
[----:B------:R2:W-:Y:S04]  /*3740*/  ATOMS.OR RZ, [UR5+0x14], R2 ;  /* 0x00001402ffff798c */ /* 0x0005e8000b000005 */
[----:B------:R2:W-:Y:S04]  /*3750*/  ATOMS.OR RZ, [UR5+0x18], R0 ;  /* 0x00001800ffff798c */ /* 0x0005e8000b000005 */
[----:B------:R2:W-:Y:S01]  /*3760*/  STS [UR6+0x160], R3 ;  /* 0x00016003ff007988 */ /* 0x0005e20008000806 */
[----:B------:R-:W-:Y:S05]  /*3770*/  BRA `(.L_x_54) ;  /* 0x0000000000107947 */ /* 0x000fea0003800000 */
.L_x_53:
[----:B------:R-:W-:Y:S02]  /*3780*/  MOV R0, 0xffffffff ;  /* 0xffffffff00007802 */ /* 0x000fe40000000f00 */
[----:B------:R-:W-:-:S03]  /*3790*/  MOV R2, 0x37c0 ;  /* 0x000037c000027802 */ /* 0x000fc60000000f00 */
[----:B------:R2:W-:Y:S04]  /*37a0*/  STS [UR6+0x160], R0 ;  /* 0x00016000ff007988 */ /* 0x0005e80008000806 */
[----:B-12--5:R-:W-:Y:S05]  /*37b0*/  CALL.REL.NOINC `($__internal_1_$__cuda_sm10x_tcgen05_guardrail_trap_phase_invalid_during_alloc) ;  /* 0x0000005000ac7944 */ /* 0x026fea0003c00000 */
.L_x_54:
[----:B------:R-:W-:Y:S05]  /*37c0*/  WARPSYNC.ALL ;  /* 0x0000000000007948 */ /* 0x000fea0003800000 */
[----:B------:R-:W3:Y:S01]  /*37d0*/  S2UR UR4, SR_CgaCtaId ;  /* 0x00000000000479c3 */ /* 0x000ee20000008800 */
[----:B------:R-:W-:Y:S01]  /*37e0*/  UMOV UR20, 0x400 ;  /* 0x0000040000147882 */ /* 0x000fe20000000000 */
[----:B------:R-:W-:-:S06]  /*37f0*/  NOP ;  /* 0x0000000000007918 */ /* 0x000fcc0000000000 */
[----:B------:R-:W-:Y:S06]  /*3800*/  BAR.ARV 0x6, 0xa0 ;  /* 0x0182800000007b1d */ /* 0x000fec0000002000 */
[----:B------:R-:W4:Y:S01]  /*3810*/  LDCU.64 UR6, c[0x0][0x388] ;  /* 0x00007100ff0677ac */ /* 0x000f220008000a00 */
[----:B------:R-:W-:Y:S01]  /*3820*/  IMAD.MOV.U32 R8, RZ, RZ, 0x1 ;  /* 0x00000001ff087424 */ /* 0x000fe200078e00ff */
[----:B------:R-:W1:Y:S01]  /*3830*/  LDCU.64 UR8, c[0x0][0x390] ;  /* 0x00007200ff0877ac */ /* 0x000e620008000a00 */
[----:B------:R-:W-:Y:S01]  /*3840*/  UMOV UR23, URZ ;  /* 0x000000ff00177c82 */ /* 0x000fe20008000000 */
[----:B------:R-:W-:Y:S01]  /*3850*/  UMOV UR19, URZ ;  /* 0x000000ff00137c82 */ /* 0x000fe20008000000 */
[----:B---3--:R-:W-:Y:S01]  /*3860*/  ULEA UR20, UR4, UR20, 0x18 ;  /* 0x0000001404147291 */ /* 0x008fe2000f8ec0ff */
[----:B------:R-:W-:Y:S01]  /*3870*/  UMOV UR32, 0x0 ;  /* 0x0000000000207882 */ /* 0x000fe20000000000 */
[----:B------:R-:W-:-:S02]  /*3880*/  UMOV UR33, 0x4110010 ;  /* 0x0411001000217882 */ /* 0x000fc40000000000 */
[----:B------:R-:W-:Y:S01]  /*3890*/  UIADD3 UR22, UPT, UPT, UR20, 0x1d400, URZ ;  /* 0x0001d40014167890 */ /* 0x000fe2000fffe0ff */
[----:B------:R-:W-:Y:S01]  /*38a0*/  UMOV UR30, 0x0 ;  /* 0x00000000001e7882 */ /* 0x000fe20000000000 */
[----:B------:R-:W-:Y:S01]  /*38b0*/  UMOV UR31, 0x4110010 ;  /* 0x04110010001f7882 */ /* 0x000fe20000000000 */
[----:B----4-:R-:W-:Y:S02]  /*38c0*/  UIADD3 UR4, UPT, UPT, UR6, 0x3f, URZ ;  /* 0x0000003f06047890 */ /* 0x010fe4000fffe0ff */
[----:B------:R-:W2:Y:S01]  /*38d0*/  LDS R9, [UR20+0x160] ;  /* 0x00016014ff097984 */ /* 0x000ea20008000800 */
[----:B------:R-:W-:Y:S02]  /*38e0*/  USHF.R.U32.HI UR22, URZ, 0x4, UR22 ;  /* 0x00000004ff167899 */ /* 0x000fe40008011616 */
[----:B------:R-:W-:Y:S02]  /*38f0*/  USHF.R.S32.HI UR5, URZ, 0x1f, UR4 ;  /* 0x0000001fff057899 */ /* 0x000fe40008011404 */
[----:B------:R-:W-:-:S02]  /*3900*/  ULOP3.LUT UR22, UR22, 0x3fff, URZ, 0xc0, !UPT ;  /* 0x00003fff16167892 */ /* 0x000fc4000f8ec0ff */
[----:B------:R-:W-:Y:S01]  /*3910*/  ULEA.HI UR4, UR5, UR4, URZ, 0x6 ;  /* 0x0000000405047291 */ /* 0x000fe2000f8f30ff */
[----:B------:R-:W-:Y:S01]  /*3920*/  UMOV UR28, 0x0 ;  /* 0x00000000001c7882 */ /* 0x000fe20000000000 */
[----:B------:R-:W-:Y:S02]  /*3930*/  UMOV UR29, 0x4110010 ;  /* 0x04110010001d7882 */ /* 0x000fe40000000000 */
[----:B------:R-:W-:Y:S01]  /*3940*/  USHF.R.S32.HI UR4, URZ, 0x6, UR4 ;  /* 0x00000006ff047899 */ /* 0x000fe20008011404 */
[----:B------:R-:W-:Y:S01]  /*3950*/  UMOV UR26, 0x0 ;  /* 0x00000000001a7882 */ /* 0x000fe20000000000 */
[----:B------:R-:W-:Y:S02]  /*3960*/  UMOV UR27, 0x4110010 ;  /* 0x04110010001b7882 */ /* 0x000fe40000000000 */
[----:B------:R-:W-:-:S04]  /*3970*/  UIMAD UR4, UR4, UR7, URZ ;  /* 0x00000007040472a4 */ /* 0x000fc8000f8e02ff */
[----:B-1----:R-:W-:-:S04]  /*3980*/  UIMAD UR4, UR4, UR8, URZ ;  /* 0x00000008040472a4 */ /* 0x002fc8000f8e02ff */
[----:B------:R-:W-:Y:S02]  /*3990*/  UIMAD UR9, UR4, UR9, URZ ;  /* 0x00000009040972a4 */ /* 0x000fe4000f8e02ff */
[----:B------:R-:W-:Y:S02]  /*39a0*/  UIADD3 UR4, UPT, UPT, UR20, 0x3400, URZ ;  /* 0x0000340014047890 */ /* 0x000fe4000fffe0ff */
[----:B------:R-:W-:Y:S02]  /*39b0*/  UIADD3 UR34, UPT, UPT, UR9, -0x1, URZ ;  /* 0xffffffff09227890 */ /* 0x000fe4000fffe0ff */
[----:B------:R-:W-:Y:S02]  /*39c0*/  USHF.R.U32.HI UR5, URZ, 0x4, UR4 ;  /* 0x00000004ff057899 */ /* 0x000fe40008011604 */
[----:B------:R-:W-:Y:S02]  /*39d0*/  UIADD3 UR4, UPT, UPT, UR20, 0x118, URZ ;  /* 0x0000011814047890 */ /* 0x000fe4000fffe0ff */
[----:B------:R-:W-:-:S02]  /*39e0*/  ULOP3.LUT UR5, UR5, 0x3fff, URZ, 0xc0, !UPT ;  /* 0x00003fff05057892 */ /* 0x000fc4000f8ec0ff */
[----:B------:R-:W-:Y:S02]  /*39f0*/  UPRMT UR25, URZ, 0x654, UR4 ;  /* 0x00000654ff197896 */ /* 0x000fe40008000004 */
[----:B------:R-:W-:Y:S02]  /*3a00*/  ULOP3.LUT UR21, UR5, 0x10000, URZ, 0xfc, !UPT ;  /* 0x0001000005157892 */ /* 0x000fe4000f8efcff */
[----:B------:R-:W-:Y:S01]  /*3a10*/  UISETP.GE.AND UP3, UPT, UR9, 0x1, UPT ;  /* 0x000000010900788c */ /* 0x000fe2000bf66270 */
[C---:B--2---:R-:W-:Y:S01]  /*3a20*/  VIADD R3, R9.reuse, 0x40 ;  /* 0x0000004009037836 */ /* 0x044fe20000000000 */
[----:B------:R-:W-:-:S04]  /*3a30*/  LOP3.LUT R2, R9, 0xffff, RZ, 0xc0, !PT ;  /* 0x0000ffff09027812 */ /* 0x000fc800078ec0ff */
[----:B------:R-:W-:-:S05]  /*3a40*/  LOP3.LUT R3, R3, 0xffff, RZ, 0xc0, !PT ;  /* 0x0000ffff03037812 */ /* 0x000fca00078ec0ff */
[----:B------:R1:W-:Y:S02]  /*3a50*/  STL.64 [R1], R2 ;  /* 0x0000000201007387 */ /* 0x0003e40000100a00 */
[----:B-1----:R-:W-:-:S07]  /*3a60*/  CS2R R2, SRZ ;  /* 0x0000000000027805 */ /* 0x002fce000001ff00 */
.L_x_63:
[----:B-1----:R-:W-:-:S04]  /*3a70*/  SHF.L.U32 R4, R3, 0x1f, RZ ;  /* 0x0000001f03047819 */ /* 0x002fc800000006ff */
[----:B------:R-:W1:Y:S02]  /*3a80*/  SYNCS.PHASECHK.TRANS64.TRYWAIT P0, [UR20+0x110], R4 ;  /* 0x00011004ff0075a7 */ /* 0x000e640008001114 */
[----:B-12-4-:R-:W-:Y:S05]  /*3a90*/  @!P0 BRA `(.L_x_57) ;  /* 0x0000004800908947 */ /* 0x016fea0003800000 */
.L_x_150:
[----:B-1----:R-:W1:Y:S01]  /*3aa0*/  LDS.128 R4, [UR20+0x150] ;  /* 0x00015014ff047984 */ /* 0x002e620008000c00 */
[----:B------:R-:W-:Y:S01]  /*3ab0*/  ULEA UR24, UR23, UR20, 0x3 ;  /* 0x0000001417187291 */ /* 0x000fe2000f8e18ff */
[----:B------:R-:W-:Y:S01]  /*3ac0*/  SHF.L.U32 R0, R8, 0x1f, RZ ;  /* 0x0000001f08007819 */ /* 0x000fe200000006ff */
[----:B------:R-:W-:Y:S01]  /*3ad0*/  @!PT LDS RZ, [RZ] ;  /* 0x00000000fffff984 */ /* 0x000fe20000000800 */
[----:B------:R-:W-:Y:S01]  /*3ae0*/  @!PT LDS RZ, [RZ] ;  /* 0x00000000fffff984 */ /* 0x000fe20000000800 */
[----:B------:R-:W-:Y:S01]  /*3af0*/  @!PT LDS RZ, [RZ] ;  /* 0x00000000fffff984 */ /* 0x000fe20000000800 */
[----:B------:R-:W-:Y:S01]  /*3b00*/  @!PT LDS RZ, [RZ] ;  /* 0x00000000fffff984 */ /* 0x000fe20000000800 */
[----:B------:R2:W-:Y:S06]  /*3b10*/  MEMBAR.ALL.CTA ;  /* 0x0000000000007992 */ /* 0x0005ec0000008000 */
[----:B--2---:R-:W2:Y:S02]  /*3b20*/  FENCE.VIEW.ASYNC.S ;  /* 0x00000000000073c6 */ /* 0x004ea40000000000 */
[----:B--2---:R-:W-:Y:S01]  /*3b30*/  SYNCS.ARRIVE.TRANS64.RED.A1T0 RZ, [UR25], RZ ;  /* 0x000000ffffff79a7 */ /* 0x004fe20008100419 */
[----:B------:R-:W2:Y:S01]  /*3b40*/  SYNCS.PHASECHK.TRANS64.TRYWAIT P0, [UR24+0x130], R0 ;  /* 0x00013000ff0075a7 */ /* 0x000ea20008001118 */
[----:B-1----:R-:W-:Y:S01]  /*3b50*/  LOP3.LUT P3, RZ, R6, 0x1, RZ, 0xc0, !PT ;  /* 0x0000000106ff7812 */ /* 0x002fe2000786c0ff */
[----:B--2---:R-:W-:-:S12]  /*3b60*/  @!P0 BRA `(.L_x_58) ;  /* 0x0000004800748947 */ /* 0x004fd80003800000 */
.L_x_152:
[----:B------:R-:W-:Y:S05]  /*3b70*/  BRA.U !UP3, `(.L_x_59) ;  /* 0x000000010bf87547 */ /* 0x000fea000b800000 */
[----:B-1----:R-:W-:Y:S01]  /*3b80*/  IMAD.U32 R0, RZ, RZ, UR23 ;  /* 0x00000017ff007e24 */ /* 0x002fe2000f8e00ff */
[----:B------:R-:W-:-:S04]  /*3b90*/  ULEA UR4, UR19, UR20, 0x3 ;  /* 0x0000001413047291 */ /* 0x000fc8000f8e18ff */
[----:B------:R-:W-:-:S05]  /*3ba0*/  LEA R0, R0, R1, 0x2 ;  /* 0x0000000100007211 */ /* 0x000fca00078e10ff */
[----:B------:R1:W5:Y:S01]  /*3bb0*/  LDL R4, [R0] ;  /* 0x0000000000047983 */ /* 0x0003620000100800 */
[----:B------:R-:W-:Y:S01]  /*3bc0*/  UPLOP3.LUT UP2, UPT, UPT, UPT, UPT, 0x40, 0x4 ;  /* 0x000000000004789c */ /* 0x000fe20003f4e870 */
[----:B------:R-:W-:Y:S01]  /*3bd0*/  UMOV UR17, UR34 ;  /* 0x0000002200117c82 */ /* 0x000fe20008000000 */
[----:B-1----:R-:W-:-:S04]  /*3be0*/  SHF.L.U32 R0, R2, 0x1f, RZ ;  /* 0x0000001f02007819 */ /* 0x002fc800000006ff */
[----:B------:R1:W2:Y:S01]  /*3bf0*/  SYNCS.PHASECHK.TRANS64.TRYWAIT P2, [UR4], R0 ;  /* 0x00000000ff0075a7 */ /* 0x0002a20008041104 */
[----:B------:R-:W-:-:S05]  /*3c00*/  UMOV UR4, UR19 ;  /* 0x0000001300047c82 */ /* 0x000fca0008000000 */
.L_x_62:
[----:B------:R-:W-:Y:S01]  /*3c10*/  ULEA UR18, UR4, UR20, 0x3 ;  /* 0x0000001404127291 */ /* 0x000fe2000f8e18ff */
[----:B--234-:R-:W-:Y:S11]  /*3c20*/  @P2 BRA `(.L_x_60) ;  /* 0x00000000000c2947 */ /* 0x01cff60003800000 */
[----:B------:R-:W-:Y:S04]  /*3c30*/  SHF.L.U32 R5, R2, 0x1f, RZ ;  /* 0x0000001f02057819 */ /* 0x000fe800000006ff */
[----:B------:R-:W2:Y:S02]  /*3c40*/  SYNCS.PHASECHK.TRANS64.TRYWAIT P0, [UR18], R5 ;  /* 0x00000005ff0075a7 */ /* 0x000ea40008001112 */
[----:B--2---:R-:W-:Y:S05]  /*3c50*/  @!P0 BRA `(.L_x_61) ;  /* 0x0000004800508947 */ /* 0x004fea0003800000 */
.L_x_60:
[----:B------:R-:W-:Y:S01]  /*3c60*/  UISETP.NE.AND UP0, UPT, UR17, URZ, UPT ;  /* 0x000000ff1100728c */ /* 0x000fe2000bf05270 */
[----:B------:R-:W-:Y:S01]  /*3c70*/  PLOP3.LUT P2, PT, PT, PT, PT, 0x80, 0x8 ;  /* 0x000000000008781c */ /* 0x000fe20003f4f070 */
[----:B------:R-:W-:Y:S01]  /*3c80*/  UIADD3 UR5, UPT, UPT, UR4, 0x1, URZ ;  /* 0x0000000104057890 */ /* 0x000fe2000fffe0ff */
[----:B------:R-:W-:Y:S11]  /*3c90*/  ELECT P1, URZ, PT ;  /* 0x0000000000ff782f */ /* 0x000ff60003820000 */
[----:B------:R-:W-:Y:S02]  /*3ca0*/  @!UPT UIADD3 URZ, UPT, UPT, URZ, URZ, URZ ;  /* 0x000000fffffff290 */ /* 0x000fe4000fffe0ff */
[----:B-----5:R-:W-:Y:S01]  /*3cb0*/  @P1 R2UR.BROADCAST UR8, R4 ;  /* 0x00000000040812ca */ /* 0x020fe200008e0000 */
[----:B------:R-:W-:Y:S01]  /*3cc0*/  UISETP.NE.AND UP1, UPT, UR5, 0xd, UPT ;  /* 0x0000000d0500788c */ /* 0x000fe2000bf25270 */
[----:B------:R-:W-:Y:S01]  /*3cd0*/  PLOP3.LUT P0, PT, PT, PT, UP0, 0x80, 0x8 ;  /* 0x000000000008781c */ /* 0x000fe20003f0f008 */
[----:B------:R-:W-:Y:S02]  /*3ce0*/  ULEA UR10, UR4, UR22, 0x9 ;  /* 0x00000016040a7291 */ /* 0x000fe4000f8e48ff */
[----:B------:R-:W-:Y:S02]  /*3cf0*/  USEL UR6, URZ, 0x1, UP1 ;  /* 0x00000001ff067887 */ /* 0x000fe40008800000 */
[----:B------:R-:W-:Y:S02]  /*3d00*/  USEL UR19, UR5, URZ, UP1 ;  /* 0x000000ff05137287 */ /* 0x000fe40008800000 */
[----:B------:R-:W-:Y:S02]  /*3d10*/  ULEA UR14, UR4, UR21, 0x9 ;  /* 0x00000015040e7291 */ /* 0x000fe4000f8e48ff */
[----:B------:R-:W-:Y:S01]  /*3d20*/  @UP0 ULEA UR5, UR19, UR20, 0x3 ;  /* 0x0000001413050291 */ /* 0x000fe2000f8e18ff */
[----:B------:R-:W-:Y:S01]  /*3d30*/  LOP3.LUT R2, R2, UR6, RZ, 0x3c, !PT ;  /* 0x0000000602027c12 */ /* 0x000fe2000f8e3cff */
[----:B------:R-:W-:Y:S02]  /*3d40*/  UIADD3 UR6, UPT, UPT, UR10, 0x80, URZ ;  /* 0x000000800a067890 */ /* 0x000fe4000fffe0ff */
[----:B------:R-:W-:Y:S01]  /*3d50*/  UIADD3 UR4, UPT, UPT, UR14, 0x2, URZ ;  /* 0x000000020e047890 */ /* 0x000fe2000fffe0ff */
[----:B-1----:R-:W-:Y:S01]  /*3d60*/  @P0 SHF.L.U32 R0, R2, 0x1f, RZ ;  /* 0x0000001f02000819 */ /* 0x002fe200000006ff */
[----:B------:R-:W-:Y:S01]  /*3d70*/  UIADD3 UR12, UPT, UPT, UR10, 0x100, URZ ;  /* 0x000001000a0c7890 */ /* 0x000fe2000fffe0ff */
[----:B------:R-:W-:Y:S02]  /*3d80*/  UMOV UR11, 0x40004040 ;  /* 0x40004040000b7882 */ /* 0x000fe40000000000 */
[----:B------:R3:W4:Y:S01]  /*3d90*/  @P0 SYNCS.PHASECHK.TRANS64.TRYWAIT P2, [UR5], R0 ;  /* 0x00000000ff0005a7 */ /* 0x0007220008041105 */
[----:B------:R-:W-:Y:S11]  /*3da0*/  ELECT P0, URZ, PT ;  /* 0x0000000000ff782f */ /* 0x000ff60003800000 */
[----:B------:R-:W-:Y:S02]  /*3db0*/  @!UPT UIADD3 URZ, UPT, UPT, URZ, URZ, URZ ;  /* 0x000000fffffff290 */ /* 0x000fe4000fffe0ff */
[C---:B------:R-:W-:Y:S02]  /*3dc0*/  @P0 R2UR.BROADCAST UR16, R4.reuse ;  /* 0x00000000041002ca */ /* 0x040fe400008e0000 */
[----:B------:R-:W-:Y:S01]  /*3dd0*/  ELECT P0, URZ, PT ;  /* 0x0000000000ff782f */ /* 0x000fe20003800000 */
[----:B------:R-:W-:Y:S01]  /*3de0*/  UMOV UR15, 0x40004040 ;  /* 0x40004040000f7882 */ /* 0x000fe20000000000 */
[----:B------:R-:W-:Y:S01]  /*3df0*/  UMOV UR7, 0x40004040 ;  /* 0x4000404000077882 */ /* 0x000fe20000000000 */
[----:B------:R1:W-:Y:S01]  /*3e00*/  UTCHMMA gdesc[UR14], gdesc[UR10], tmem[UR8], tmem[UR32], idesc[UR33], UP2 ;  /* 0x00ff200a0e0075ea */ /* 0x0003e20009000008 */
[----:B------:R-:W-:Y:S01]  /*3e10*/  UPLOP3.LUT UP2, UPT, UPT, UPT, UPT, 0x80, 0x8 ;  /* 0x000000000008789c */ /* 0x000fe20003f4f070 */
[----:B------:R-:W-:Y:S01]  /*3e20*/  UMOV UR5, 0x40004040 ;  /* 0x4000404000057882 */ /* 0x000fe20000000000 */
[----:B------:R-:W-:Y:S01]  /*3e30*/  UMOV UR13, 0x40004040 ;  /* 0x40004040000d7882 */ /* 0x000fe20000000000 */
[----:B------:R-:W-:Y:S04]  /*3e40*/  UMOV UR9, 0x40004040 ;  /* 0x4000404000097882 */ /* 0x000fe80000000000 */
[----:B------:R2:W-:Y:S01]  /*3e50*/  UTCHMMA gdesc[UR4], gdesc[UR6], tmem[UR16], tmem[UR30], idesc[UR31], UPT ;  /* 0x00ff1e06040075ea */ /* 0x0005e2000b800010 */
[----:B-1----:R-:W-:Y:S01]  /*3e60*/  UIADD3 UR8, UPT, UPT, UR14, 0x4, URZ ;  /* 0x000000040e087890 */ /* 0x002fe2000fffe0ff */
[C---:B------:R-:W-:Y:S02]  /*3e70*/  @P0 R2UR.BROADCAST UR15, R4.reuse ;  /* 0x00000000040f02ca */ /* 0x040fe400008e0000 */
[----:B------:R-:W-:Y:S01]  /*3e80*/  ELECT P0, URZ, PT ;  /* 0x0000000000ff782f */ /* 0x000fe20003800000 */
[----:B------:R-:W-:Y:S02]  /*3e90*/  UIADD3 UR10, UPT, UPT, UR10, 0x180, URZ ;  /* 0x000001800a0a7890 */ /* 0x000fe4000fffe0ff */
[----:B--2---:R-:W-:Y:S10]  /*3ea0*/  UIADD3 UR6, UPT, UPT, UR14, 0x6, URZ ;  /* 0x000000060e067890 */ /* 0x004ff4000fffe0ff */
[----:B------:R-:W-:Y:S01]  /*3eb0*/  @P0 R2UR.BROADCAST UR14, R4 ;  /* 0x00000000040e02ca */ /* 0x000fe200008e0000 */
[----:B------:R-:W-:Y:S02]  /*3ec0*/  UIADD3 UR5, UPT, UPT, UR18, 0x68, URZ ;  /* 0x0000006812057890 */ /* 0x000fe4000fffe0ff */
[----:B------:R-:W-:Y:S01]  /*3ed0*/  UIADD3 UR4, UPT, UPT, UR17, 0x1, URZ ;  /* 0x0000000111047890 */ /* 0x000fe2000fffe0ff */
[----:B------:R1:W-:Y:S03]  /*3ee0*/  UTCHMMA gdesc[UR8], gdesc[UR12], tmem[UR15], tmem[UR28], idesc[UR29], UPT ;  /* 0x00ff1c0c080075ea */ /* 0x0003e6000b80000f */
[----:B------:R-:W-:Y:S03]  /*3ef0*/  UISETP.GT.U32.AND UP0, UPT, UR4, 0x1, UPT ;  /* 0x000000010400788c */ /* 0x000fe6000bf04070 */
[----:B------:R-:W-:Y:S03]  /*3f00*/  UMOV UR4, UR19 ;  /* 0x0000001300047c82 */ /* 0x000fe60008000000 */
[----:B------:R3:W-:Y:S01]  /*3f10*/  UTCHMMA gdesc[UR6], gdesc[UR10], tmem[UR14], tmem[UR26], idesc[UR27], UPT ;  /* 0x00ff1a0a060075ea */ /* 0x0007e2000b80000e */
[----:B------:R3:W-:Y:S01]  /*3f20*/  UTCBAR [UR5], URZ ;  /* 0x000000ff050073e9 */ /* 0x0007e200080000ff */
[----:B-1----:R-:W-:Y:S07]  /*3f30*/  UIADD3 UR8, UPT, UPT, UR17, -0x1, URZ ;  /* 0xffffffff11087890 */ /* 0x002fee000fffe0ff */
[----:B------:R-:W-:Y:S01]  /*3f40*/  UMOV UR17, UR8 ;  /* 0x0000000800117c82 */ /* 0x000fe20008000000 */
[----:B------:R-:W-:Y:S05]  /*3f50*/  BRA.U UP0, `(.L_x_62) ;  /* 0xfffffffd002c7547 */ /* 0x000fea000b83ffff */
.L_x_59:
[----:B------:R-:W-:Y:S01]  /*3f60*/  UIADD3 UR4, UPT, UPT, UR23, 0x1, URZ ;  /* 0x0000000117047890 */ /* 0x000fe2000fffe0ff */
[----:B------:R-:W-:Y:S01]  /*3f70*/  LOP3.LUT R3, R3, 0x1, RZ, 0x3c, !PT ;  /* 0x0000000103037812 */ /* 0x000fe200078e3cff */
[----:B---3--:R-:W-:Y:S02]  /*3f80*/  UIADD3 UR5, UPT, UPT, UR24, 0x120, URZ ;  /* 0x0000012018057890 */ /* 0x008fe4000fffe0ff */
[----:B------:R-:W-:-:S04]  /*3f90*/  UISETP.NE.AND UP0, UPT, UR4, 0x2, UPT ;  /* 0x000000020400788c */ /* 0x000fc8000bf05270 */
[----:B------:R-:W-:Y:S02]  /*3fa0*/  USEL UR6, URZ, 0x1, UP0 ;  /* 0x00000001ff067887 */ /* 0x000fe40008000000 */
[----:B------:R-:W-:Y:S01]  /*3fb0*/  USEL UR23, UR4, URZ, UP0 ;  /* 0x000000ff04177287 */ /* 0x000fe20008000000 */
[----:B------:R2:W-:Y:S03]  /*3fc0*/  UTCBAR [UR5], URZ ;  /* 0x000000ff050073e9 */ /* 0x0005e600080000ff */
[----:B------:R-:W-:Y:S01]  /*3fd0*/  LOP3.LUT R8, R8, UR6, RZ, 0x3c, !PT ;  /* 0x0000000608087c12 */ /* 0x000fe2000f8e3cff */
[----:B------:R-:W-:Y:S07]  /*3fe0*/  @P3 BRA `(.L_x_63) ;  /* 0xfffffff800a03947 */ /* 0x000fee000383ffff */
[----:B------:R-:W3:Y:S01]  /*3ff0*/  S2UR UR6, SR_CgaCtaId ;  /* 0x00000000000679c3 */ /* 0x000ee20000008800 */
[----:B------:R-:W-:Y:S01]  /*4000*/  ELECT P0, URZ, PT ;  /* 0x0000000000ff782f */ /* 0x000fe20003800000 */
[----:B-1----:R-:W-:Y:S01]  /*4010*/  IMAD.MOV.U32 R0, RZ, RZ, 0x1 ;  /* 0x00000001ff007424 */ /* 0x002fe200078e00ff */
[----:B------:R-:W-:Y:S01]  /*4020*/  UIADD3 UR20, UPT, UPT, UR20, 0x130, URZ ;  /* 0x0000013014147890 */ /* 0x000fe2000fffe0ff */
[----:B------:R-:W-:Y:S01]  /*4030*/  SHF.L.U32 R2, R8, 0x1f, RZ ;  /* 0x0000001f08027819 */ /* 0x000fe200000006ff */
[----:B------:R-:W-:-:S03]  /*4040*/  UMOV UR4, 0x40 ;  /* 0x0000004000047882 */ /* 0x000fc60000000000 */
[----:B------:R-:W-:Y:S01]  /*4050*/  UVIRTCOUNT.DEALLOC.SMPOOL 0x80 ;  /* 0x000000800000784c */ /* 0x000fe20000000000 */
[----:B---3--:R-:W-:Y:S02]  /*4060*/  ULEA UR6, UR6, UR4, 0x18 ;  /* 0x0000000406067291 */ /* 0x008fe4000f8ec0ff */
[----:B------:R-:W-:-:S07]  /*4070*/  ULEA UR4, UR23, UR20, 0x3 ;  /* 0x0000001417047291 */ /* 0x000fce000f8e18ff */
[----:B------:R1:W-:Y:S02]  /*4080*/  @P0 STS.U8 [UR6+0x1c], R0 ;  /* 0x00001c00ff000988 */ /* 0x0003e40008000006 */
[----:B------:R-:W3:Y:S02]  /*4090*/  SYNCS.PHASECHK.TRANS64.TRYWAIT P0, [UR4], R2 ;  /* 0x00000002ff0075a7 */ /* 0x000ee40008001104 */
[----:B-1-3--:R-:W-:Y:S05]  /*40a0*/  @!P0 BRA `(.L_x_64) ;  /* 0x0000004400548947 */ /* 0x00afea0003800000 */
.L_x_155:
[----:B------:R-:W-:-:S04]  /*40b0*/  UIADD3 UR4, UPT, UPT, UR23, 0x1, URZ ;  /* 0x0000000117047890 */ /* 0x000fc8000fffe0ff */
[----:B------:R-:W-:-:S04]  /*40c0*/  UISETP.NE.AND UP0, UPT, UR4, 0x2, UPT ;  /* 0x000000020400788c */ /* 0x000fc8000bf05270 */
[----:B--2---:R-:W-:Y:S02]  /*40d0*/  USEL UR5, URZ, 0x1, UP0 ;  /* 0x00000001ff057887 */ /* 0x004fe40008000000 */
[----:B------:R-:W-:-:S04]  /*40e0*/  USEL UR4, UR4, URZ, UP0 ;  /* 0x000000ff04047287 */ /* 0x000fc80008000000 */
[----:B------:R-:W-:Y:S01]  /*40f0*/  ULEA UR4, UR4, UR20, 0x3 ;  /* 0x0000001404047291 */ /* 0x000fe2000f8e18ff */
[----:B-1----:R-:W-:-:S04]  /*4100*/  LOP3.LUT R2, R8, UR5, RZ, 0x3c, !PT ;  /* 0x0000000508027c12 */ /* 0x002fc8000f8e3cff */
[----:B------:R-:W-:-:S04]  /*4110*/  SHF.L.U32 R2, R2, 0x1f, RZ ;  /* 0x0000001f02027819 */ /* 0x000fc800000006ff */
[----:B------:R-:W1:Y:S02]  /*4120*/  SYNCS.PHASECHK.TRANS64.TRYWAIT P0, [UR4], R2 ;  /* 0x00000002ff0075a7 */ /* 0x000e640008001104 */
[----:B-1----:R-:W-:Y:S05]  /*4130*/  @!P0 BRA `(.L_x_65) ;  /* 0x0000004400488947 */ /* 0x002fea0003800000 */
.L_x_157:
[----:B------:R-:W-:Y:S01]  /*4140*/  NOP ;  /* 0x0000000000007918 */ /* 0x000fe20000000000 */
[----:B-1----:R-:W1:Y:S01]  /*4150*/  LDS R0, [UR6+0x14] ;  /* 0x00001406ff007984 */ /* 0x002e620008000800 */
[----:B------:R-:W-:Y:S01]  /*4160*/  LOP3.LUT R3, R9, 0xffff, RZ, 0xc0, !PT ;  /* 0x0000ffff09037812 */ /* 0x000fe200078ec0ff */
[----:B------:R-:W-:-:S03]  /*4170*/  IMAD.MOV.U32 R2, RZ, RZ, 0xffff ;  /* 0x0000ffffff027424 */ /* 0x000fc600078e00ff */
[----:B------:R-:W-:-:S04]  /*4180*/  SHF.R.U32.HI R3, RZ, 0x5, R3 ;  /* 0x00000005ff037819 */ /* 0x000fc80000011603 */
[----:B------:R-:W-:-:S04]  /*4190*/  SHF.L.U32 R2, R2, R3, RZ ;  /* 0x0000000302027219 */ /* 0x000fc800000006ff */
[----:B-1----:R-:W-:-:S04]  /*41a0*/  LOP3.LUT R0, R0, R2, RZ, 0xc0, !PT ;  /* 0x0000000200007212 */ /* 0x002fc800078ec0ff */
[----:B------:R-:W-:Y:S01]  /*41b0*/  ISETP.NE.AND P0, PT, R0, R2, PT ;  /* 0x000000020000720c */ /* 0x000fe20003f05270 */
[----:B------:R-:W-:-:S05]  /*41c0*/  IMAD.MOV.U32 R0, RZ, RZ, 0x1 ;  /* 0x00000001ff007424 */ /* 0x000fca00078e00ff */
[----:B------:R-:W-:-:S07]  /*41d0*/  SHF.L.U32 R0, R0, R3, RZ ;  /* 0x0000000300007219 */ /* 0x000fce00000006ff */
[----:B------:R-:W-:Y:S05]  /*41e0*/  @P0 BRA `(.L_x_66) ;  /* 0x00000000005c0947 */ /* 0x000fea0003800000 */
[----:B------:R-:W1:Y:S02]  /*41f0*/  LDS R3, [UR6+0x18] ;  /* 0x00001806ff037984 */ /* 0x000e640008000800 */
[----:B-1----:R-:W-:-:S04]  /*4200*/  LOP3.LUT R3, R3, R0, RZ, 0xc0, !PT ;  /* 0x0000000003037212 */ /* 0x002fc800078ec0ff */
[----:B------:R-:W-:-:S13]  /*4210*/  ISETP.NE.AND P0, PT, R3, R0, PT ;  /* 0x000000000300720c */ /* 0x000fda0003f05270 */
[----:B------:R-:W-:Y:S05]  /*4220*/  @P0 BRA `(.L_x_67) ;  /* 0x0000000000400947 */ /* 0x000fea0003800000 */
[----:B------:R-:W-:Y:S01]  /*4230*/  R2UR UR4, R2 ;  /* 0x00000000020472ca */ /* 0x000fe200000e0000 */
[----:B------:R-:W1:Y:S01]  /*4240*/  S2R R3, SR_LANEID ;  /* 0x0000000000037919 */ /* 0x000e620000000000 */
[----:B------:R-:W-:-:S04]  /*4250*/  LOP3.LUT R0, RZ, R0, RZ, 0x33, !PT ;  /* 0x00000000ff007212 */ /* 0x000fc800078e33ff */
[----:B------:R-:W2:Y:S07]  /*4260*/  REDUX UR7, R0 ;  /* 0x00000000000773c4 */ /* 0x000eae0000000000 */
[----:B------:R-:W-:-:S03]  /*4270*/  ULOP3.LUT UR5, URZ, UR4, URZ, 0x33, !UPT ;  /* 0x00000004ff057292 */ /* 0x000fc6000f8e33ff */
[----:B------:R-:W-:Y:S02]  /*4280*/  VOTEU.ANY UR4, UPT, PT ;  /* 0x0000000000047886 */ /* 0x000fe400038e0100 */
[----:B------:R-:W-:Y:S01]  /*4290*/  UFLO.U32 UR4, UR4 ;  /* 0x00000004000472bd */ /* 0x000fe200080e0000 */
[----:B------:R-:W-:-:S04]  /*42a0*/  IMAD.U32 R2, RZ, RZ, UR5 ;  /* 0x00000005ff027e24 */ /* 0x000fc8000f8e00ff */
[----:B------:R-:W3:Y:S02]  /*42b0*/  REDUX UR8, R2 ;  /* 0x00000000020873c4 */ /* 0x000ee40000000000 */
[----:B------:R1:W-:Y:S01]  /*42c0*/  UTCATOMSWS.AND URZ, UR5 ;  /* 0x0000000500ff79e3 */ /* 0x0003e20008000000 */
[----:B--2---:R-:W-:Y:S01]  /*42d0*/  IMAD.U32 R0, RZ, RZ, UR7 ;  /* 0x00000007ff007e24 */ /* 0x004fe2000f8e00ff */
[----:B-1----:R-:W-:Y:S01]  /*42e0*/  ISETP.EQ.U32.AND P0, PT, R3, UR4, PT ;  /* 0x0000000403007c0c */ /* 0x002fe2000bf02070 */
[----:B---3--:R-:W-:-:S12]  /*42f0*/  IMAD.U32 R2, RZ, RZ, UR8 ;  /* 0x00000008ff027e24 */ /* 0x008fd8000f8e00ff */
[----:B------:R1:W-:Y:S04]  /*4300*/  @P0 ATOMS.AND RZ, [UR6+0x14], R2 ;  /* 0x00001402ffff098c */ /* 0x0003e8000a800006 */
[----:B------:R1:W-:Y:S01]  /*4310*/  @P0 ATOMS.AND RZ, [UR6+0x18], R0 ;  /* 0x00001800ffff098c */ /* 0x0003e2000a800006 */
[----:B------:R-:W-:Y:S05]  /*4320*/  BRA `(.L_x_68) ;  /* 0x0000000000147947 */ /* 0x000fea0003800000 */
.L_x_67:
[----:B------:R-:W-:Y:S02]  /*4330*/  MOV R2, 0x4350 ;  /* 0x0000435000027802 */ /* 0x000fe40000000f00 */
[----:B----45:R-:W-:Y:S05]  /*4340*/  CALL.REL.NOINC `($__internal_0_$__cuda_sm10x_tcgen05_guardrail_trap_col_being_dealloced_not_returned_by_alloc) ;  /* 0x0000004400bc7944 */ /* 0x030fea0003c00000 */
[----:B------:R-:W-:Y:S05]  /*4350*/  BRA `(.L_x_68) ;  /* 0x0000000000087947 */ /* 0x000fea0003800000 */
.L_x_66:
[----:B------:R-:W-:Y:S02]  /*4360*/  MOV R2, 0x4380 ;  /* 0x0000438000027802 */ /* 0x000fe40000000f00 */
[----:B----45:R-:W-:Y:S05]  /*4370*/  CALL.REL.NOINC `($__internal_2_$__cuda_sm10x_tcgen05_guardrail_trap_unallocated_columns_being_dealloced) ;  /* 0x0000004400c87944 */ /* 0x030fea0003c00000 */
.L_x_68:
[----:B------:R-:W-:Y:S01]  /*4380*/  NOP ;  /* 0x0000000000007918 */ /* 0x000fe20000000000 */
[----:B------:R-:W-:Y:S05]  /*4390*/  EXIT ;  /* 0x000000000000794d */ /* 0x000fea0003800000 */
.L_x_52:
[----:B------:R-:W-:-:S09]  /*43a0*/  UISETP.NE.OR UP0, UPT, UR15, 0x3, !UP2 ;  /* 0x000000030f00788c */ /* 0x000fd2000d705670 */
[----:B------:R-:W-:Y:S05]  /*43b0*/  BRA.U UP0, `(.L_x_69) ;  /* 0x0000001100747547 */ /* 0x000fea000b800000 */
[----:B------:R-:W2:Y:S01]  /*43c0*/  LDC.64 R2, c[0x0][0x988] ;  /* 0x00026200ff027b82 */ /* 0x000ea20000000a00 */
[----:B------:R-:W3:Y:S01]  /*43d0*/  LDCU UR27, c[0x0][0x370] ;  /* 0x00006e00ff1b77ac */ /* 0x000ee20008000800 */
[----:B------:R-:W-:Y:S01]  /*43e0*/  R2UR UR45, R44 ;  /* 0x000000002c2d72ca */ /* 0x000fe200000e0000 */
[----:B------:R-:W-:Y:S01]  /*43f0*/  IMAD.MOV.U32 R11, RZ, RZ, 0x1 ;  /* 0x00000001ff0b7424 */ /* 0x000fe200078e00ff */
[----:B------:R-:W-:Y:S01]  /*4400*/  R2UR UR44, R45 ;  /* 0x000000002d2c72ca */ /* 0x000fe200000e0000 */
[----:B------:R-:W4:Y:S01]  /*4410*/  LDCU.128 UR28, c[0x0][0xc10] ;  /* 0x00018200ff1c77ac */ /* 0x000f220008000c00 */
[----:B------:R-:W-:Y:S02]  /*4420*/  IMAD.MOV.U32 R10, RZ, RZ, RZ ;  /* 0x000000ffff0a7224 */ /* 0x000fe400078e00ff */
[----:B------:R-:W1:Y:S01]  /*4430*/  S2UR UR6, SR_CgaCtaId ;  /* 0x00000000000679c3 */ /* 0x000e620000008800 */
[----:B------:R-:W4:Y:S01]  /*4440*/  LDCU UR26, c[0x0][0x374] ;  /* 0x00006e80ff1a77ac */ /* 0x000f220008000800 */
[----:B------:R-:W-:Y:S01]  /*4450*/  IMAD.MOV.U32 R9, RZ, RZ, 0x1000 ;  /* 0x00001000ff097424 */ /* 0x000fe200078e00ff */
[----:B------:R-:W3:Y:S05]  /*4460*/  LDCU.128 UR32, c[0x0][0xa80] ;  /* 0x00015000ff2077ac */ /* 0x000eea0008000c00 */
[----:B------:R-:W3:Y:S01]  /*4470*/  LDC.64 R12, c[0x0][0x348] ;  /* 0x0000d200ff0c7b82 */ /* 0x000ee20000000a00 */
[----:B------:R-:W3:Y:S01]  /*4480*/  LDCU UR17, c[0x0][0xc0c] ;  /* 0x00018180ff1177ac */ /* 0x000ee20008000800 */
[----:B------:R-:W3:Y:S01]  /*4490*/  LDCU UR47, c[0x0][0xc20] ;  /* 0x00018400ff2f77ac */ /* 0x000ee20008000800 */
[----:B--2---:R-:W-:Y:S01]  /*44a0*/  ISETP.NE.U32.AND P0, PT, R2, RZ, PT ;  /* 0x000000ff0200720c */ /* 0x004fe20003f05070 */
[----:B------:R-:W2:Y:S03]  /*44b0*/  LDCU UR4, c[0x0][0xc30] ;  /* 0x00018600ff0477ac */ /* 0x000ea60008000800 */
[----:B------:R-:W-:Y:S01]  /*44c0*/  ISETP.NE.AND.EX P0, PT, R3, RZ, PT, P0 ;  /* 0x000000ff0300720c */ /* 0x000fe20003f05300 */
[----:B------:R-:W2:Y:S01]  /*44d0*/  LDCU.128 UR40, c[0x0][0xa90] ;  /* 0x00015200ff2877ac */ /* 0x000ea20008000c00 */
[----:B------:R-:W2:Y:S01]  /*44e0*/  LDC.64 R2, c[0x0][0x990] ;  /* 0x00026400ff027b82 */ /* 0x000ea20000000a00 */
[----:B------:R-:W-:Y:S01]  /*44f0*/  UMOV UR24, 0x400 ;  /* 0x0000040000187882 */ /* 0x000fe20000000000 */
[----:B----4-:R-:W-:-:S02]  /*4500*/  UIMAD.WIDE.U32 UR8, UR26, UR31, URZ ;  /* 0x0000001f1a0872a5 */ /* 0x010fc4000f8e00ff */
[----:B-1----:R-:W-:Y:S02]  /*4510*/  ULEA UR24, UR6, UR24, 0x18 ;  /* 0x0000001806187291 */ /* 0x002fe4000f8ec0ff */
[----:B---3--:R-:W-:Y:S02]  /*4520*/  UIMAD.WIDE.U32 UR6, UR27, UR28, URZ ;  /* 0x0000001c1b0672a5 */ /* 0x008fe4000f8e00ff */
[----:B------:R-:W-:Y:S02]  /*4530*/  UISETP.NE.AND UP5, UPT, UR32, 0x1, UPT ;  /* 0x000000012000788c */ /* 0x000fe4000bfa5270 */
[----:B------:R-:W-:Y:S02]  /*4540*/  UIADD3 UR36, UPT, UPT, UR24, 0x118, URZ ;  /* 0x0000011818247890 */ /* 0x000fe4000fffe0ff */
[----:B------:R-:W-:Y:S01]  /*4550*/  UISETP.GE.AND UP0, UPT, UR39, 0x1, UPT ;  /* 0x000000012700788c */ /* 0x000fe2000bf06270 */
[----:B------:R-:W-:Y:S01]  /*4560*/  UMOV UR38, UR7 ;  /* 0x0000000700267c82 */ /* 0x000fe20008000000 */
[----:B------:R-:W-:Y:S01]  /*4570*/  UMOV UR37, UR9 ;  /* 0x0000000900257c82 */ /* 0x000fe20008000000 */
[----:B------:R-:W-:-:S02]  /*4580*/  UISETP.NE.AND UP1, UPT, UR17, 0x1, UPT ;  /* 0x000000011100788c */ /* 0x000fc4000bf25270 */
[----:B------:R-:W-:Y:S01]  /*4590*/  UISETP.NE.AND UP0, UPT, UR30, 0x1, UPT ;  /* 0x000000011e00788c */ /* 0x000fe2000bf05270 */
[----:B------:R-:W-:Y:S01]  /*45a0*/  UMOV UR23, URZ ;  /* 0x000000ff00177c82 */ /* 0x000fe20008000000 */
[----:B------:R-:W1:Y:S01]  /*45b0*/  LDCU UR48, c[0x0][0xaa0] ;  /* 0x00015400ff3077ac */ /* 0x000e620008000800 */
[----:B------:R-:W-:Y:S02]  /*45c0*/  UPLOP3.LUT UP4, UPT, UPT, UPT, UPT, 0x40, 0x4 ;  /* 0x000000000004789c */ /* 0x000fe40003f8e870 */
[----:B------:R-:W-:Y:S01]  /*45d0*/  UISETP.NE.AND UP6, UPT, UR39, 0x1, UPT ;  /* 0x000000012700788c */ /* 0x000fe2000bfc5270 */
[----:B------:R-:W3:Y:S01]  /*45e0*/  LDCU.64 UR18, c[0x0][0xc28] ;  /* 0x00018500ff1277ac */ /* 0x000ee20008000a00 */
[----:B--2---:R-:W-:Y:S02]  /*45f0*/  UISETP.NE.AND UP2, UPT, UR4, 0x1, UPT ;  /* 0x000000010400788c */ /* 0x004fe4000bf45270 */
[----:B------:R-:W-:Y:S02]  /*4600*/  UPRMT UR36, URZ, 0x654, UR36 ;  /* 0x00000654ff247896 */ /* 0x000fe40008000024 */
[----:B------:R-:W-:-:S02]  /*4610*/  USHF.R.U32.HI UR38, URZ, UR29, UR38 ;  /* 0x0000001dff267299 */ /* 0x000fc40008011626 */
[----:B------:R-:W-:Y:S02]  /*4620*/  USHF.R.U32.HI UR37, URZ, UR47, UR37 ;  /* 0x0000002fff257299 */ /* 0x000fe40008011625 */
[----:B------:R-:W-:Y:S02]  /*4630*/  UISETP.NE.AND UP1, UPT, UR35, 0x1, UPT ;  /* 0x000000012300788c */ /* 0x000fe4000bf25270 */
[----:B------:R-:W-:Y:S01]  /*4640*/  UISETP.NE.AND UP0, UPT, UR42, 0x1, UPT ;  /* 0x000000012a00788c */ /* 0x000fe2000bf05270 */
[----:B------:R-:W-:-:S10]  /*4650*/  VOTEU.ANY UP5, P0 ;  /* 0x0000000000ff7886 */ /* 0x000fd400000a0100 */
.L_x_78:
[----:B------:R-:W-:Y:S04]  /*4660*/  SHF.L.U32 R4, R10, 0x1f, RZ ;  /* 0x0000001f0a047819 */ /* 0x000fe800000006ff */
[----:B--2---:R-:W2:Y:S02]  /*4670*/  SYNCS.PHASECHK.TRANS64.TRYWAIT P0, [UR24+0x110], R4 ;  /* 0x00011004ff0075a7 */ /* 0x004ea40008001118 */
[----:B--2---:R-:W-:Y:S05]  /*4680*/  @!P0 BRA `(.L_x_70) ;  /* 0x00000040000c8947 */ /* 0x004fea0003800000 */
.L_x_159:
[----:B--2---:R-:W2:Y:S01]  /*4690*/  LDS.128 R4, [UR24+0x150] ;  /* 0x00015018ff047984 */ /* 0x004ea20008000c00 */
[----:B------:R-:W-:Y:S01]  /*46a0*/  UISETP.GE.AND UP0, UPT, UR39, 0x1, UPT ;  /* 0x000000012700788c */ /* 0x000fe2000bf06270 */
[----:B------:R-:W-:Y:S01]  /*46b0*/  @!PT LDS RZ, [RZ] ;  /* 0x00000000fffff984 */ /* 0x000fe20000000800 */
[----:B------:R-:W-:Y:S01]  /*46c0*/  @!PT LDS RZ, [RZ] ;  /* 0x00000000fffff984 */ /* 0x000fe20000000800 */
[----:B------:R-:W-:Y:S01]  /*46d0*/  @!PT LDS RZ, [RZ] ;  /* 0x00000000fffff984 */ /* 0x000fe20000000800 */
[----:B------:R-:W-:Y:S01]  /*46e0*/  @!PT LDS RZ, [RZ] ;  /* 0x00000000fffff984 */ /* 0x000fe20000000800 */
[----:B------:R4:W-:Y:S06]  /*46f0*/  MEMBAR.ALL.CTA ;  /* 0x0000000000007992 */ /* 0x0009ec0000008000 */
[----:B----4-:R-:W4:Y:S02]  /*4700*/  FENCE.VIEW.ASYNC.S ;  /* 0x00000000000073c6 */ /* 0x010f240000000000 */
[----:B----4-:R-:W-:Y:S01]  /*4710*/  SYNCS.ARRIVE.TRANS64.RED.A1T0 RZ, [UR36], RZ ;  /* 0x000000ffffff79a7 */ /* 0x010fe20008100424 */
[----:B--2---:R-:W-:Y:S11]  /*4720*/  LOP3.LUT P0, RZ, R6, 0x1, RZ, 0xc0, !PT ;  /* 0x0000000106ff7812 */ /* 0x004ff6000780c0ff */
[----:B------:R-:W-:Y:S02]  /*4730*/  @!UPT UIADD3 URZ, UPT, UPT, URZ, URZ, URZ ;  /* 0x000000fffffff290 */ /* 0x000fe4000fffe0ff */
[----:B------:R-:W-:Y:S01]  /*4740*/  VOTEU.ANY UP1, P0 ;  /* 0x0000000000ff7886 */ /* 0x000fe20000020100 */
[----:B------:R-:W-:Y:S11]  /*4750*/  PLOP3.LUT P0, PT, PT, PT, UP1, 0x80, 0x8 ;  /* 0x000000000008781c */ /* 0x000ff60003f0f018 */
[----:B------:R-:W-:Y:S02]  /*4760*/  @!UPT UIADD3 URZ, UPT, UPT, URZ, URZ, URZ ;  /* 0x000000fffffff290 */ /* 0x000fe4000fffe0ff */
[----:B------:R-:W-:Y:S02]  /*4770*/  @P0 MOV R8, R4 ;  /* 0x0000000400080202 */ /* 0x000fe40000000f00 */
[----:B------:R-:W-:Y:S02]  /*4780*/  @P0 LOP3.LUT R0, R5, 0xffff, RZ, 0xc0, !PT ;  /* 0x0000ffff05000812 */ /* 0x000fe400078ec0ff */
[----:B------:R-:W-:Y:S02]  /*4790*/  @P0 R2UR UR5, R8 ;  /* 0x00000000080502ca */ /* 0x000fe400000e0000 */
[----:B------:R-:W-:Y:S11]  /*47a0*/  @P0 R2UR UR4, R0 ;  /* 0x00000000000402ca */ /* 0x000ff600000e0000 */
[----:B------:R-:W-:Y:S02]  /*47b0*/  @UP1 UMOV UR16, UR5 ;  /* 0x0000000500101c82 */ /* 0x000fe40008000000 */
[----:B------:R-:W-:Y:S01]  /*47c0*/  @UP1 UMOV UR15, UR4 ;  /* 0x00000004000f1c82 */ /* 0x000fe20008000000 */
[----:B------:R-:W-:Y:S05]  /*47d0*/  BRA.U !UP0, `(.L_x_71) ;  /* 0x0000000108b47547 */ /* 0x000fea000b800000 */
[----:B------:R-:W-:Y:S02]  /*47e0*/  UIMAD.WIDE.U32 UR8, UR15, UR31, URZ ;  /* 0x0000001f0f0872a5 */ /* 0x000fe4000f8e00ff */
[----:B------:R-:W-:Y:S02]  /*47f0*/  UP2UR UR14, UPR, URZ, 0x2 ;  /* 0x00000002ff0e7883 */ /* 0x000fe40008000000 */
[----:B------:R-:W-:Y:S02]  /*4800*/  UISETP.NE.AND UP1, UPT, UR30, 0x1, UPT ;  /* 0x000000011e00788c */ /* 0x000fe4000bf25270 */
[----:B------:R-:W-:Y:S02]  /*4810*/  UIMAD.WIDE.U32 UR10, UR16, UR28, URZ ;  /* 0x0000001c100a72a5 */ /* 0x000fe4000f8e00ff */
[----:B------:R-:W-:Y:S02]  /*4820*/  USEL UR4, UR26, UR37, !UP1 ;  /* 0x000000251a047287 */ /* 0x000fe4000c800000 */
[----:B------:R-:W-:Y:S02]  /*4830*/  UISETP.NE.AND UP0, UPT, UR17, 0x1, UPT ;  /* 0x000000011100788c */ /* 0x000fe4000bf05270 */
[----:B---3--:R-:W-:Y:S02]  /*4840*/  UIMAD.WIDE.U32 UR12, UR4, UR18, URZ ;  /* 0x00000012040c72a5 */ /* 0x008fe4000f8e00ff */
[----:B------:R-:W-:Y:S01]  /*4850*/  USEL UR7, UR27, UR38, !UP0 ;  /* 0x000000261b077287 */ /* 0x000fe2000c000000 */
[----:B------:R-:W-:Y:S02]  /*4860*/  UMOV UR5, UR9 ;  /* 0x0000000900057c82 */ /* 0x000fe40008000000 */
[----:B------:R-:W-:Y:S02]  /*4870*/  USHF.R.U32.HI UR6, URZ, UR47, UR5 ;  /* 0x0000002fff067299 */ /* 0x000fe40008011605 */
[----:B------:R-:W-:Y:S02]  /*4880*/  UIMAD.WIDE.U32 UR20, UR7, UR18, URZ ;  /* 0x00000012071472a5 */ /* 0x000fe4000f8e00ff */
[----:B------:R-:W-:Y:S02]  /*4890*/  USEL UR6, UR15, UR6, !UP1 ;  /* 0x000000060f067287 */ /* 0x000fe4000c800000 */
[----:B------:R-:W-:Y:S01]  /*48a0*/  UISETP.NE.AND UP1, UPT, UR14, URZ, UPT ;  /* 0x000000ff0e00728c */ /* 0x000fe2000bf25270 */
[----:B------:R-:W-:Y:S01]  /*48b0*/  UMOV UR5, UR11 ;  /* 0x0000000b00057c82 */ /* 0x000fe20008000000 */
[----:B------:R-:W-:Y:S02]  /*48c0*/  UIMAD.WIDE.U32 UR10, UR6, UR18, URZ ;  /* 0x00000012060a72a5 */ /* 0x000fe4000f8e00ff */
[----:B------:R-:W-:Y:S03]  /*48d0*/  USHF.R.U32.HI UR8, URZ, UR29, UR5 ;  /* 0x0000001dff087299 */ /* 0x000fe60008011605 */
[----:B------:R-:W-:Y:S02]  /*48e0*/  UMOV UR5, UR13 ;  /* 0x0000000d00057c82 */ /* 0x000fe40008000000 */
[----:B------:R-:W-:Y:S03]  /*48f0*/  @UP6 USHF.R.U32.HI UR4, URZ, UR19, UR5 ;  /* 0x00000013ff046299 */ /* 0x000fe60008011605 */
[----:B------:R-:W-:Y:S01]  /*4900*/  UMOV UR5, UR21 ;  /* 0x0000001500057c82 */ /* 0x000fe20008000000 */
[----:B------:R-:W-:Y:S02]  /*4910*/  UIMAD UR4, UR39, UR4, URZ ;  /* 0x00000004270472a4 */ /* 0x000fe4000f8e02ff */
[----:B------:R-:W-:Y:S02]  /*4920*/  @UP6 USHF.R.U32.HI UR7, URZ, UR19, UR5 ;  /* 0x00000013ff076299 */ /* 0x000fe40008011605 */
[----:B------:R-:W-:Y:S02]  /*4930*/  USEL UR5, UR16, UR8, !UP0 ;  /* 0x0000000810057287 */ /* 0x000fe4000c000000 */
[----:B------:R-:W-:Y:S02]  /*4940*/  UIMAD UR8, UR39, UR7, URZ ;  /* 0x00000007270872a4 */ /* 0x000fe4000f8e02ff */
[----:B------:R-:W-:Y:S03]  /*4950*/  UISETP.GE.AND UP0, UPT, UR6, UR4, UPT ;  /* 0x000000040600728c */ /* 0x000fe6000bf06270 */
[----:B------:R-:W-:Y:S01]  /*4960*/  UMOV UR4, UR11 ;  /* 0x0000000b00047c82 */ /* 0x000fe20008000000 */
[----:B------:R-:W-:Y:S02]  /*4970*/  UISETP.GE.OR UP0, UPT, UR5, UR8, UP0 ;  /* 0x000000080500728c */ /* 0x000fe40008706670 */
[----:B------:R-:W-:Y:S02]  /*4980*/  USHF.R.U32.HI UR4, URZ, UR19, UR4 ;  /* 0x00000013ff047299 */ /* 0x000fe40008011604 */
[----:B------:R-:W-:Y:S02]  /*4990*/  UIMAD.WIDE.U32 UR8, UR5, UR18, URZ ;  /* 0x00000012050872a5 */ /* 0x000fe4000f8e00ff */
[----:B------:R-:W-:Y:S04]  /*49a0*/  USEL UR10, UR6, UR4, !UP6 ;  /* 0x00000004060a7287 */ /* 0x000fe8000f000000 */
[----:B------:R-:W-:Y:S01]  /*49b0*/  UIADD3 UR11, UPT, UPT, -UR10, URZ, URZ ;  /* 0x000000ff0a0b7290 */ /* 0x000fe2000fffe1ff */
[----:B------:R-:W-:Y:S02]  /*49c0*/  @!UP0 UMOV UR4, UR9 ;  /* 0x0000000900048c82 */ /* 0x000fe40008000000 */
[----:B------:R-:W-:Y:S02]  /*49d0*/  @!UP0 USHF.R.U32.HI UR4, URZ, UR19, UR4 ;  /* 0x00000013ff048299 */ /* 0x000fe40008011604 */
[----:B------:R-:W-:Y:S02]  /*49e0*/  UIMAD UR8, UR39, UR11, UR6 ;  /* 0x0000000b270872a4 */ /* 0x000fe4000f8e0206 */
[----:B------:R-:W-:Y:S04]  /*49f0*/  @!UP0 USEL UR4, UR5, UR4, !UP6 ;  /* 0x0000000405048287 */ /* 0x000fe8000f000000 */
[----:B------:R-:W-:Y:S02]  /*4a00*/  @!UP0 UIMAD UR8, UR7, UR8, UR4 ;  /* 0x00000008070882a4 */ /* 0x000fe4000f8e0204 */
[----:B------:R-:W-:Y:S02]  /*4a10*/  @!UP0 UIADD3 UR9, UPT, UPT, UR10, -UR4, URZ ;  /* 0x800000040a098290 */ /* 0x000fe4000fffe0ff */
[----:B------:R-:W-:Y:S02]  /*4a20*/  UIADD3 UR4, UPT, UPT, -UR5, URZ, URZ ;  /* 0x000000ff05047290 */ /* 0x000fe4000fffe1ff */
[----:B------:R-:W-:Y:S02]  /*4a30*/  UIADD3 UR7, UPT, UPT, -UR6, URZ, URZ ;  /* 0x000000ff06077290 */ /* 0x000fe4000fffe1ff */
[----:B------:R-:W-:Y:S02]  /*4a40*/  @!UP0 UIMAD UR6, UR9, UR39, UR5 ;  /* 0x00000027090682a4 */ /* 0x000fe4000f8e0205 */
[----:B------:R-:W-:Y:S02]  /*4a50*/  UIMAD UR16, UR17, UR4, UR16 ;  /* 0x00000004111072a4 */ /* 0x000fe4000f8e0210 */
[----:B------:R-:W-:Y:S01]  /*4a60*/  UIMAD UR15, UR30, UR7, UR15 ;  /* 0x000000071e0f72a4 */ /* 0x000fe2000f8e020f */
[----:B------:R-:W-:Y:S02]  /*4a70*/  @!UP0 UMOV UR5, UR8 ;  /* 0x0000000800058c82 */ /* 0x000fe40008000000 */
[----:B------:R-:W-:Y:S02]  /*4a80*/  UIMAD UR16, UR5, UR17, UR16 ;  /* 0x00000011051072a4 */ /* 0x000fe4000f8e0210 */
[----:B------:R-:W-:Y:S11]  /*4a90*/  UIMAD UR15, UR6, UR30, UR15 ;  /* 0x0000001e060f72a4 */ /* 0x000ff6000f8e020f */
[----:B------:R-:W-:Y:S01]  /*4aa0*/  @!UPT UIADD3 URZ, UPT, UPT, URZ, URZ, URZ ;  /* 0x000000fffffff290 */ /* 0x000fe2000fffe0ff */
.L_x_71:
[----:B------:R-:W2:Y:S01]  /*4ab0*/  @!UP2 LDCU.128 UR8, c[0x0][0xc10] ;  /* 0x00018200ff08a7ac */ /* 0x000ea20008000c00 */
[C---:B------:R-:W-:Y:S02]  /*4ac0*/  ISETP.NE.U32.AND P2, PT, R2.reuse, RZ, PT ;  /* 0x000000ff0200720c */ /* 0x040fe40003f45070 */
[----:B------:R-:W-:Y:S02]  /*4ad0*/  ISETP.NE.U32.AND P1, PT, R2, RZ, PT ;  /* 0x000000ff0200720c */ /* 0x000fe40003f25070 */
[C---:B------:R-:W-:Y:S02]  /*4ae0*/  ISETP.NE.AND.EX P2, PT, R3.reuse, RZ, PT, P2 ;  /* 0x000000ff0300720c */ /* 0x040fe40003f45320 */
[----:B------:R-:W-:Y:S01]  /*4af0*/  ISETP.NE.AND.EX P1, PT, R3, RZ, PT, P1 ;  /* 0x000000ff0300720c */ /* 0x000fe20003f25310 */
[----:B------:R-:W4:Y:S01]  /*4b00*/  @!UP2 LDCU UR5, c[0x0][0xc0c] ;  /* 0x00018180ff05a7ac */ /* 0x000f220008000800 */
[----:B------:R-:W-:Y:S02]  /*4b10*/  USHF.L.U32 UR25, UR22, 0x6, URZ ;  /* 0x0000000616197899 */ /* 0x000fe400080006ff */
[----:B--2---:R-:W-:Y:S07]  /*4b20*/  UIMAD.WIDE.U32 UR6, UR16, UR8, URZ ;  /* 0x00000008100672a5 */ /* 0x004fee000f8e00ff */
[----:B------:R-:W-:Y:S01]  /*4b30*/  @!UP2 UMOV UR4, UR7 ;  /* 0x000000070004ac82 */ /* 0x000fe20008000000 */
[----:B----4-:R-:W-:Y:S02]  /*4b40*/  @!UP2 UISETP.NE.AND UP0, UPT, UR5, 0x1, UPT ;  /* 0x000000010500a88c */ /* 0x010fe4000bf05270 */
[----:B------:R-:W-:Y:S02]  /*4b50*/  @!UP2 USHF.R.U32.HI UR4, URZ, UR9, UR4 ;  /* 0x00000009ff04a299 */ /* 0x000fe40008011604 */
[----:B------:R-:W-:Y:S02]  /*4b60*/  UIMAD.WIDE.U32 UR6, UR15, UR11, URZ ;  /* 0x0000000b0f0672a5 */ /* 0x000fe4000f8e00ff */
[----:B------:R-:W-:Y:S02]  /*4b70*/  @!UP2 USEL UR8, UR16, UR4, !UP0 ;  /* 0x000000041008a287 */ /* 0x000fe4000c000000 */
[----:B------:R-:W-:Y:S03]  /*4b80*/  @!UP2 UISETP.NE.AND UP0, UPT, UR10, 0x1, UPT ;  /* 0x000000010a00a88c */ /* 0x000fe6000bf05270 */
[----:B------:R-:W-:Y:S02]  /*4b90*/  @!UP2 UMOV UR6, UR7 ;  /* 0x000000070006ac82 */ /* 0x000fe40008000000 */
[----:B------:R-:W2:Y:S02]  /*4ba0*/  @!UP2 LDCU UR4, c[0x0][0xc20] ;  /* 0x00018400ff04a7ac */ /* 0x000ea40008000800 */
[----:B--2---:R-:W-:Y:S04]  /*4bb0*/  @!UP2 USHF.R.U32.HI UR6, URZ, UR4, UR6 ;  /* 0x00000004ff06a299 */ /* 0x004fe80008011606 */
[----:B------:R-:W-:Y:S04]  /*4bc0*/  @!UP2 USEL UR6, UR15, UR6, !UP0 ;  /* 0x000000060f06a287 */ /* 0x000fe8000c000000 */
[----:B------:R-:W-:Y:S02]  /*4bd0*/  @!UP2 UIADD3 UR4, UPT, UPT, -UR8, UR6, URZ ;  /* 0x000000060804a290 */ /* 0x000fe4000fffe1ff */
[----:B------:R-:W-:Y:S02]  /*4be0*/  @!UP2 UIADD3 UR6, UPT, UPT, UR8, -UR6, URZ ;  /* 0x800000060806a290 */ /* 0x000fe4000fffe0ff */
[----:B------:R-:W-:Y:S02]  /*4bf0*/  @!UP2 UIMAD UR16, UR4, UR5, UR16 ;  /* 0x000000050410a2a4 */ /* 0x000fe4000f8e0210 */
[----:B------:R-:W-:Y:S01]  /*4c00*/  @!UP2 UIMAD UR15, UR6, UR10, UR15 ;  /* 0x0000000a060fa2a4 */ /* 0x000fe2000f8e020f */
[----:B------:R-:W-:Y:S11]  /*4c10*/  BRA.U UP4, `(.L_x_72) ;  /* 0x0000000104107547 */ /* 0x000ff6000b800000 */
[----:B------:R-:W-:Y:S04]  /*4c20*/  MOV R8, UR46 ;  /* 0x0000002e00087c02 */ /* 0x000fe80008000f00 */
[----:B------:R-:W-:Y:S04]  /*4c30*/  SHF.L.U32 R8, R8, 0x1f, RZ ;  /* 0x0000001f08087819 */ /* 0x000fe800000006ff */
[----:B------:R-:W2:Y:S02]  /*4c40*/  SYNCS.PHASECHK.TRANS64.TRYWAIT P3, [UR24+0x108], R8 ;  /* 0x00010808ff0075a7 */ /* 0x000ea40008061118 */
[----:B--2---:R-:W-:Y:S05]  /*4c50*/  @!P3 BRA `(.L_x_73) ;  /* 0x0000003800b0b947 */ /* 0x004fea0003800000 */
.L_x_72:
[----:B------:R-:W-:Y:S05]  /*4c60*/  @!P2 BRA `(.L_x_74) ;  /* 0x000000000030a947 */ /* 0x000fea0003800000 */
[----:B------:R-:W-:Y:S01]  /*4c70*/  UPLOP3.LUT UP3, UPT, UPT, UPT, UP5, 0x80, 0x8 ;  /* 0x000000000008789c */ /* 0x000fe20003f6f050 */
[----:B------:R-:W-:Y:S01]  /*4c80*/  HFMA2 R51, -RZ, RZ, 0, 5.9604644775390625e-08 ;  /* 0x00000001ff337431 */ /* 0x000fe200000001ff */
[----:B------:R-:W4:Y:S04]  /*4c90*/  LDCU.64 UR4, c[0x0][0x358] ;  /* 0x00006b00ff0477ac */ /* 0x000f280008000a00 */
[----:B------:R-:W-:Y:S11]  /*4ca0*/  PLOP3.LUT P2, PT, PT, PT, UP3, 0x80, 0x8 ;  /* 0x000000000008781c */ /* 0x000ff60003f4f038 */
[----:B------:R-:W-:Y:S02]  /*4cb0*/  @!UPT UIADD3 URZ, UPT, UPT, URZ, URZ, URZ ;  /* 0x000000fffffff290 */ /* 0x000fe4000fffe0ff */
[----:B------:R-:W1:Y:S01]  /*4cc0*/  @P2 LDC.64 R14, c[0x0][0x988] ;  /* 0x00026200ff0e2b82 */ /* 0x000e620000000a00 */
[----:B--2---:R-:W-:Y:S04]  /*4cd0*/  @P2 IMAD R0, R16, R2, RZ ;  /* 0x0000000210002224 */ /* 0x004fe800078e02ff */
[----:B-1----:R-:W-:Y:S01]  /*4ce0*/  @P2 IMAD.WIDE R14, R0, 0x4, R14 ;  /* 0x00000004000e2825 */ /* 0x002fe200078e020e */
[----:B------:R-:W-:Y:S04]  /*4cf0*/  MOV R0, 0x1 ;  /* 0x0000000100007802 */ /* 0x000fe80000000f00 */
[----:B----45:R4:W5:Y:S01]  /*4d00*/  @P2 LDG.E R26, desc[UR4][R14.64] ;  /* 0x000000040e1a2981 */ /* 0x030962000c1e1900 */
[----:B------:R-:W-:Y:S01]  /*4d10*/  @!P2 PRMT R51, R0, 0x7610, R51 ;  /* 0x000076100033a816 */ /* 0x000fe20000000033 */
[----:B----4-:R-:W1:Y:S06]  /*4d20*/  @!P2 LDC R26, c[0x0][0x980] ;  /* 0x00026000ff1aab82 */ /* 0x010e6c0000000800 */
.L_x_74:
[----:B-1---5:R-:W-:Y:S01]  /*4d30*/  @!P1 FSETP.EQ.AND P2, PT, R26, RZ, PT ;  /* 0x000000ff1a00920b */ /* 0x022fe20003f42000 */
[----:B------:R-:W-:Y:S01]  /*4d40*/  @!UPT UIADD3 URZ, UPT, UPT, URZ, URZ, URZ ;  /* 0x000000fffffff290 */ /* 0x000fe2000fffe0ff */
[----:B------:R-:W-:Y:S11]  /*4d50*/  @!P1 BRA `(.L_x_75) ;  /* 0x0000000000149947 */ /* 0x000ff60003800000 */
[----:B------:R-:W-:Y:S02]  /*4d60*/  LOP3.LUT P1, RZ, R51, 0xff, RZ, 0xc0, !PT ;  /* 0x000000ff33ff7812 */ /* 0x000fe4000782c0ff */
[----:B------:R-:W-:Y:S04]  /*4d70*/  PLOP3.LUT P2, PT, PT, PT, UP3, 0x80, 0x8 ;  /* 0x000000000008781c */ /* 0x000fe80003f4f038 */
[----:B------:R-:W-:Y:S07]  /*4d80*/  PLOP3.LUT P2, PT, P2, PT, PT, 0x8, 0x80 ;  /* 0x000000000080781c */ /* 0x000fee000174e170 */
[----:B------:R-:W-:Y:S11]  /*4d90*/  @P1 FSETP.EQ.AND P2, PT, R26, RZ, PT ;  /* 0x000000ff1a00120b */ /* 0x000ff60003f42000 */
[----:B------:R-:W-:Y:S02]  /*4da0*/  @!UPT UIADD3 URZ, UPT, UPT, URZ, URZ, URZ ;  /* 0x000000fffffff290 */ /* 0x000fe4000fffe0ff */
.L_x_75:
[----:B------:R-:W-:Y:S01]  /*4db0*/  ULEA UR7, UR23, UR24, 0x3 ;  /* 0x0000001817077291 */ /* 0x000fe2000f8e18ff */
[----:B------:R-:W-:Y:S01]  /*4dc0*/  SHF.L.U32 R14, R11, 0x1f, RZ ;  /* 0x0000001f0b0e7819 */ /* 0x000fe200000006ff */
[----:B------:R-:W-:Y:S02]  /*4dd0*/  USHF.L.U32 UR11, UR51, 0x6, URZ ;  /* 0x00000006330b7899 */ /* 0x000fe400080006ff */
[----:B------:R-:W-:Y:S02]  /*4de0*/  UISETP.NE.AND UP0, UPT, UR32, 0x1, UPT ;  /* 0x000000012000788c */ /* 0x000fe4000bf05270 */
[----:B------:R-:W-:Y:S01]  /*4df0*/  UIMAD.WIDE.U32 UR4, UR11, UR33, URZ ;  /* 0x000000210b0472a5 */ /* 0x000fe2000f8e00ff */
[----:B------:R-:W-:Y:S02]  /*4e00*/  ELECT P3, URZ, PT ;  /* 0x0000000000ff782f */ /* 0x000fe40003860000 */
[----:B------:R-:W1:Y:S02]  /*4e10*/  SYNCS.PHASECHK.TRANS64.TRYWAIT P1, [UR7+0xe8], R14 ;  /* 0x0000e80eff0075a7 */ /* 0x000e640008021107 */
[----:B------:R-:W-:Y:S02]  /*4e20*/  PLOP3.LUT P2, PT, P2, P3, PT, 0xf2, 0x2f ;  /* 0x00000000002f781c */ /* 0x000fe40001747e72 */
[----:B------:R-:W-:Y:S02]  /*4e30*/  UMOV UR4, UR5 ;  /* 0x0000000500047c82 */ /* 0x000fe40008000000 */
[----:B------:R-:W-:Y:S04]  /*4e40*/  USHF.R.U32.HI UR4, URZ, UR34, UR4 ;  /* 0x00000022ff047299 */ /* 0x000fe80008011604 */
[----:B------:R-:W-:Y:S02]  /*4e50*/  USEL UR12, UR11, UR4, !UP0 ;  /* 0x000000040b0c7287 */ /* 0x000fe4000c000000 */
[----:B------:R-:W-:Y:S02]  /*4e60*/  UISETP.NE.AND UP0, UPT, UR35, 0x1, UPT ;  /* 0x000000012300788c */ /* 0x000fe4000bf05270 */
[----:B------:R-:W-:Y:S02]  /*4e70*/  UIMAD.WIDE.U32 UR4, UR12, UR40, URZ ;  /* 0x000000280c0472a5 */ /* 0x000fe4000f8e00ff */
[----:B------:R-:W-:Y:S01]  /*4e80*/  UIADD3 UR6, UPT, UPT, -UR12, URZ, URZ ;  /* 0x000000ff0c067290 */ /* 0x000fe2000fffe1ff */
[----:B--2---:R-:W-:Y:S03]  /*4e90*/  @!P2 IMAD.MOV.U32 R0, RZ, 0x20, RZ ;  /* 0x00000020ff00a824 */ /* 0x004fe600078e00ff */
[----:B------:R-:W-:Y:S01]  /*4ea0*/  UIMAD UR11, UR32, UR6, UR11 ;  /* 0x00000006200b72a4 */ /* 0x000fe2000f8e020b */
[----:B------:R-:W-:Y:S01]  /*4eb0*/  @!P2 IMAD.MOV.U32 R0, RZ, 0x400, R0 ;  /* 0x00000400ff00a824 */ /* 0x000fe200078e0000 */
[----:B------:R-:W-:Y:S02]  /*4ec0*/  UMOV UR4, UR5 ;  /* 0x0000000500047c82 */ /* 0x000fe40008000000 */
[----:B------:R-:W-:Y:S04]  /*4ed0*/  USHF.R.U32.HI UR4, URZ, UR41, UR4 ;  /* 0x00000029ff047299 */ /* 0x000fe80008011604 */
[----:B------:R-:W-:Y:S02]  /*4ee0*/  USEL UR13, UR12, UR4, !UP0 ;  /* 0x000000040c0d7287 */ /* 0x000fe4000c000000 */
[----:B------:R-:W-:Y:S02]  /*4ef0*/  UISETP.NE.AND UP0, UPT, UR42, 0x1, UPT ;  /* 0x000000012a00788c */ /* 0x000fe4000bf05270 */
[----:B------:R-:W-:Y:S07]  /*4f00*/  UIMAD.WIDE.U32 UR4, UR13, UR43, URZ ;  /* 0x0000002b0d0472a5 */ /* 0x000fee000f8e00ff */
[----:B------:R-:W-:Y:S02]  /*4f10*/  UMOV UR4, UR5 ;  /* 0x0000000500047c82 */ /* 0x000fe40008000000 */
[----:B------:R-:W-:Y:S04]  /*4f20*/  USHF.R.U32.HI UR4, URZ, UR48, UR4 ;  /* 0x00000030ff047299 */ /* 0x000fe80008011604 */
[----:B------:R-:W-:Y:S02]  /*4f30*/  USEL UR14, UR13, UR4, !UP0 ;  /* 0x000000040d0e7287 */ /* 0x000fe4000c000000 */
[----:B------:R-:W-:Y:S02]  /*4f40*/  UIADD3 UR4, UPT, UPT, -UR13, URZ, URZ ;  /* 0x000000ff0d047290 */ /* 0x000fe4000fffe1ff */
[----:B------:R-:W-:Y:S02]  /*4f50*/  UIADD3 UR5, UPT, UPT, -UR14, URZ, URZ ;  /* 0x000000ff0e057290 */ /* 0x000fe4000fffe1ff */
[----:B------:R-:W-:Y:S02]  /*4f60*/  UIMAD UR12, UR35, UR4, UR12 ;  /* 0x00000004230c72a4 */ /* 0x000fe4000f8e020c */
[----:B------:R-:W-:Y:S01]  /*4f70*/  UIMAD UR13, UR42, UR5, UR13 ;  /* 0x000000052a0d72a4 */ /* 0x000fe2000f8e020d */
[----:B-1----:R-:W-:Y:S11]  /*4f80*/  @!P1 BRA `(.L_x_76) ;  /* 0x0000003400fc9947 */ /* 0x002ff60003800000 */
.L_x_162:
[----:B------:R-:W2:Y:S01]  /*4f90*/  S2UR UR49, SR_CgaCtaId ;  /* 0x00000000003179c3 */ /* 0x000ea20000008800 */
[----:B------:R-:W-:Y:S01]  /*4fa0*/  @!P2 R2UR UR4, R0 ;  /* 0x000000000004a2ca */ /* 0x000fe200000e0000 */
[----:B------:R-:W-:Y:S01]  /*4fb0*/  VOTEU.ALL UP0, P2 ;  /* 0x0000000000ff7886 */ /* 0x000fe20001000000 */
[----:B-1----:R-:W-:Y:S02]  /*4fc0*/  @!P2 IADD3 R8, P1, PT, R12, 0x680, RZ ;  /* 0x000006800c08a810 */ /* 0x002fe40007f3e0ff */
[----:B------:R-:W-:Y:S02]  /*4fd0*/  @P0 SHF.R.U32.HI R16, RZ, 0x10, R5 ;  /* 0x00000010ff100819 */ /* 0x000fe40000011605 */
[----:B------:R-:W-:Y:S01]  /*4fe0*/  @!P2 R2UR UR6, R8 ;  /* 0x000000000806a2ca */ /* 0x000fe200000e0000 */
[----:B------:R-:W-:Y:S01]  /*4ff0*/  @!P2 IMAD.X R0, RZ, RZ, R13, P1 ;  /* 0x000000ffff00a224 */ /* 0x000fe200008e060d */
[----:B------:R-:W-:Y:S04]  /*5000*/  @!UP0 ULEA UR5, UR23, UR24, 0xc ;  /* 0x0000001817058291 */ /* 0x000fe8000f8e60ff */
[----:B------:R-:W-:Y:S02]  /*5010*/  @!UP0 UIADD3 UR8, UPT, UPT, UR5, 0x200, URZ ;  /* 0x0000020005088890 */ /* 0x000fe4000fffe0ff */
[----:B------:R-:W-:Y:S01]  /*5020*/  @!UP0 UPRMT UR22, UR4, 0x5410, URZ ;  /* 0x0000541004168896 */ /* 0x000fe200080000ff */
[----:B------:R-:W-:Y:S01]  /*5030*/  @!P2 R2UR UR4, R0 ;  /* 0x000000000004a2ca */ /* 0x000fe200000e0000 */
[----:B------:R-:W-:Y:S01]  /*5040*/  UIADD3 UR5, UPT, UPT, UR23, 0x1, URZ ;  /* 0x0000000117057890 */ /* 0x000fe2000fffe0ff */
[----:B------:R-:W-:Y:S02]  /*5050*/  @!P2 IMAD.MOV.U32 R0, RZ, RZ, 0x1000 ;  /* 0x00001000ff00a424 */ /* 0x000fe400078e00ff */
[----:B------:R-:W-:Y:S01]  /*5060*/  IMAD.U32 R14, RZ, RZ, UR6 ;  /* 0x00000006ff0e7e24 */ /* 0x000fe2000f8e00ff */
[----:B------:R-:W-:Y:S04]  /*5070*/  UISETP.NE.AND UP0, UPT, UR5, 0x3, UPT ;  /* 0x000000030500788c */ /* 0x000fe8000bf05270 */
[----:B------:R-:W-:Y:S01]  /*5080*/  @!P2 R2UR UR20, R14 ;  /* 0x000000000e14a2ca */ /* 0x000fe200000e0000 */
[----:B------:R-:W-:Y:S02]  /*5090*/  USEL UR5, UR5, URZ, UP0 ;  /* 0x000000ff05057287 */ /* 0x000fe40008000000 */
[----:B------:R-:W-:Y:S01]  /*50a0*/  USEL UR23, URZ, 0x1, UP0 ;  /* 0x00000001ff177887 */ /* 0x000fe20008000000 */
[----:B------:R-:W-:Y:S01]  /*50b0*/  IMAD.U32 R15, RZ, RZ, UR4 ;  /* 0x00000004ff0f7e24 */ /* 0x000fe2000f8e00ff */
[----:B------:R-:W-:Y:S01]  /*50c0*/  UIADD3 UR4, UPT, UPT, UR7, 0xd0, URZ ;  /* 0x000000d007047890 */ /* 0x000fe2000fffe0ff */
[----:B------:R-:W-:Y:S03]  /*50d0*/  VOTEU.ALL UP0, P2 ;  /* 0x0000000000ff7886 */ /* 0x000fe60001000000 */
[----:B------:R-:W-:Y:S01]  /*50e0*/  @!P2 R2UR UR21, R15 ;  /* 0x000000000f15a2ca */ /* 0x000fe200000e0000 */
[----:B--2---:R-:W-:Y:S01]  /*50f0*/  UPRMT UR6, UR49, 0x654, UR4 ;  /* 0x0000065431067896 */ /* 0x004fe20008000004 */
[----:B------:R-:W-:Y:S01]  /*5100*/  LOP3.LUT R11, R11, UR23, RZ, 0x3c, !PT ;  /* 0x000000170b0b7c12 */ /* 0x000fe2000f8e3cff */
[----:B------:R-:W-:Y:S01]  /*5110*/  @!UP0 UMOV UR9, UR4 ;  /* 0x0000000400098c82 */ /* 0x000fe20008000000 */
[----:B------:R-:W-:Y:S01]  /*5120*/  @!UP0 UMOV UR10, UR25 ;  /* 0x00000019000a8c82 */ /* 0x000fe20008000000 */
[----:B------:R-:W-:Y:S01]  /*5130*/  ULEA UR4, UR5, UR24, 0x3 ;  /* 0x0000001805047291 */ /* 0x000fe2000f8e18ff */
[----:B------:R-:W-:Y:S07]  /*5140*/  SHF.L.U32 R8, R11, 0x1f, RZ ;  /* 0x0000001f0b087819 */ /* 0x000fee00000006ff */
[----:B------:R1:W-:Y:S01]  /*5150*/  @!UP0 UTMALDG.5D.IM2COL [UR8], [UR20], UR22 ;  /* 0x00000008140083b4 */ /* 0x0003e20008060016 */
[----:B------:R1:W-:Y:S01]  /*5160*/  @!P2 SYNCS.ARRIVE.TRANS64.RED.A0TR RZ, [UR7+0xd0], R0 ;  /* 0x0000d000ffffa9a7 */ /* 0x0003e20008300407 */
[----:B------:R-:W-:Y:S01]  /*5170*/  SYNCS.ARRIVE.TRANS64.RED.A1T0 RZ, [UR6], RZ ;  /* 0x000000ffffff79a7 */ /* 0x000fe20008100406 */
[----:B------:R-:W2:Y:S02]  /*5180*/  SYNCS.PHASECHK.TRANS64.TRYWAIT P1, [UR4+0xe8], R8 ;  /* 0x0000e808ff0075a7 */ /* 0x000ea40008021104 */
[----:B-12---:R-:W-:Y:S05]  /*5190*/  @!P1 BRA `(.L_x_77) ;  /* 0x0000003400909947 */ /* 0x006fea0003800000 */
.L_x_164:
[----:B------:R-:W2:Y:S01]  /*51a0*/  S2UR UR21, SR_CgaCtaId ;  /* 0x00000000001579c3 */ /* 0x000ea20000008800 */
[----:B------:R-:W-:Y:S01]  /*51b0*/  UIADD3 UR6, UPT, UPT, UR5, 0x1, URZ ;  /* 0x0000000105067890 */ /* 0x000fe2000fffe0ff */
[----:B-1----:R-:W-:Y:S01]  /*51c0*/  @!P2 IMAD.MOV.U32 R0, RZ, 0x20, RZ ;  /* 0x00000020ff00a824 */ /* 0x002fe200078e00ff */
[----:B------:R-:W-:Y:S01]  /*51d0*/  UIADD3 UR22, UPT, UPT, UR15, UR45, URZ ;  /* 0x0000002d0f167290 */ /* 0x000fe2000fffe0ff */
[----:B------:R-:W-:Y:S01]  /*51e0*/  @!P2 IADD3 R4, P1, PT, R12, 0x680, RZ ;  /* 0x000006800c04a810 */ /* 0x000fe20007f3e0ff */
[----:B------:R-:W-:Y:S01]  /*51f0*/  UISETP.NE.AND UP0, UPT, UR6, 0x3, UPT ;  /* 0x000000030600788c */ /* 0x000fe2000bf05270 */
[----:B------:R-:W-:Y:S01]  /*5200*/  @!P2 IMAD.MOV.U32 R0, RZ, 0x400, R0 ;  /* 0x00000400ff00a824 */ /* 0x000fe200078e0000 */
[----:B------:R-:W-:Y:S01]  /*5210*/  LOP3.LUT R10, R10, 0x1, RZ, 0x3c, !PT ;  /* 0x000000010a0a7812 */ /* 0x000fe200078e3cff */
[----:B------:R-:W-:Y:S02]  /*5220*/  UIADD3 UR51, UPT, UPT, UR16, UR44, URZ ;  /* 0x0000002c10337290 */ /* 0x000fe4000fffe0ff */
[----:B------:R-:W-:Y:S01]  /*5230*/  USEL UR23, UR6, URZ, UP0 ;  /* 0x000000ff06177287 */ /* 0x000fe20008000000 */
[----:B------:R-:W-:Y:S01]  /*5240*/  @!P2 R2UR UR6, R0 ;  /* 0x000000000006a2ca */ /* 0x000fe200000e0000 */
[----:B------:R-:W-:Y:S01]  /*5250*/  @!P2 IMAD.X R0, RZ, RZ, R13, P1 ;  /* 0x000000ffff00a224 */ /* 0x000fe200008e060d */
[----:B------:R-:W-:Y:S01]  /*5260*/  PLOP3.LUT P0, PT, PT, PT, UP0, 0x80, 0x8 ;  /* 0x000000000008781c */ /* 0x000fe20003f0f008 */
[----:B------:R-:W-:Y:S01]  /*5270*/  UPLOP3.LUT UP4, UPT, UPT, UPT, UPT, 0x80, 0x8 ;  /* 0x000000000008789c */ /* 0x000fe20003f8f070 */
[----:B------:R-:W-:Y:S05]  /*5280*/  VOTEU.ALL UP0, P2 ;  /* 0x0000000000ff7886 */ /* 0x000fea0001000000 */
[----:B------:R-:W-:Y:S02]  /*5290*/  @!UP0 ULEA UR5, UR5, UR24, 0xc ;  /* 0x0000001805058291 */ /* 0x000fe4000f8e60ff */
[----:B------:R-:W-:Y:S02]  /*52a0*/  @!UP0 UIADD3 UR10, UPT, UPT, UR25, 0x20, URZ ;  /* 0x00000020190a8890 */ /* 0x000fe4000fffe0ff */
[----:B------:R-:W-:Y:S02]  /*52b0*/  @!UP0 UIADD3 UR8, UPT, UPT, UR5, 0x200, URZ ;  /* 0x0000020005088890 */ /* 0x000fe4000fffe0ff */
[----:B------:R-:W-:Y:S01]  /*52c0*/  @!UP0 UPRMT UR20, UR6, 0x5410, URZ ;  /* 0x0000541006148896 */ /* 0x000fe200080000ff */
[----:B------:R-:W-:Y:S01]  /*52d0*/  @!P2 R2UR UR6, R4 ;  /* 0x000000000406a2ca */ /* 0x000fe200000e0000 */
[----:B------:R-:W-:Y:S01]  /*52e0*/  VOTEU.ALL UP0, P2 ;  /* 0x0000000000ff7886 */ /* 0x000fe20001000000 */
[----:B------:R-:W-:Y:S02]  /*52f0*/  @!P2 R2UR UR5, R0 ;  /* 0x000000000005a2ca */ /* 0x000fe400000e0000 */
[----:B------:R-:W-:Y:S04]  /*5300*/  SEL R0, RZ, 0x1, P0 ;  /* 0x00000001ff007807 */ /* 0x000fe80000000000 */
[----:B------:R-:W-:Y:S05]  /*5310*/  LOP3.LUT R11, R11, R0, RZ, 0x3c, !PT ;  /* 0x000000000b0b7212 */ /* 0x000fea00078e3cff */
[----:B------:R-:W-:Y:S02]  /*5320*/  IMAD.U32 R4, RZ, RZ, UR6 ;  /* 0x00000006ff047e24 */ /* 0x000fe4000f8e00ff */
[----:B------:R-:W-:Y:S01]  /*5330*/  IMAD.U32 R5, RZ, RZ, UR5 ;  /* 0x00000005ff057e24 */ /* 0x000fe2000f8e00ff */
[----:B------:R-:W-:Y:S02]  /*5340*/  UIADD3 UR5, UPT, UPT, UR4, 0xd0, URZ ;  /* 0x000000d004057890 */ /* 0x000fe4000fffe0ff */
[----:B------:R-:W-:Y:S02]  /*5350*/  @!P2 R2UR UR6, R4 ;  /* 0x000000000406a2ca */ /* 0x000fe400000e0000 */
[----:B------:R-:W-:Y:S03]  /*5360*/  @!P2 R2UR UR7, R5 ;  /* 0x000000000507a2ca */ /* 0x000fe600000e0000 */
[----:B------:R-:W-:Y:S01]  /*5370*/  @!UP0 UMOV UR9, UR5 ;  /* 0x0000000500098c82 */ /* 0x000fe20008000000 */
[----:B--2---:R-:W-:Y:S09]  /*5380*/  UPRMT UR5, UR21, 0x654, UR5 ;  /* 0x0000065415057896 */ /* 0x004ff20008000005 */
[----:B------:R2:W-:Y:S01]  /*5390*/  @!UP0 UTMALDG.5D.IM2COL [UR8], [UR6], UR20 ;  /* 0x00000008060083b4 */ /* 0x0005e20008060014 */
[----:B------:R2:W-:Y:S01]  /*53a0*/  @!P2 SYNCS.ARRIVE.TRANS64.RED.A0TR RZ, [UR4+0xd0], R9 ;  /* 0x0000d009ffffa9a7 */ /* 0x0005e20008300404 */
[----:B------:R-:W-:Y:S01]  /*53b0*/  SYNCS.ARRIVE.TRANS64.RED.A1T0 RZ, [UR5], RZ ;  /* 0x000000ffffff79a7 */ /* 0x000fe20008100405 */
[----:B------:R-:W-:Y:S05]  /*53c0*/  BRA.U UP1, `(.L_x_78) ;  /* 0xfffffff101a47547 */ /* 0x000fea000b83ffff */
[----:B------:R-:W-:Y:S01]  /*53d0*/  UIADD3 UR5, UPT, UPT, UR24, 0xe8, URZ ;  /* 0x000000e818057890 */ /* 0x000fe2000fffe0ff */
[----:B------:R-:W-:-:S03]  /*53e0*/  SHF.L.U32 R2, R11, 0x1f, RZ ;  /* 0x0000001f0b027819 */ /* 0x000fc600000006ff */
[----:B------:R-:W-:-:S09]  /*53f0*/  ULEA UR4, UR23, UR5, 0x3 ;  /* 0x0000000517047291 */ /* 0x000fd2000f8e18ff */
[----:B------:R-:W1:Y:S02]  /*5400*/  SYNCS.PHASECHK.TRANS64.TRYWAIT P0, [UR4], R2 ;  /* 0x00000002ff0075a7 */ /* 0x000e640008001104 */
[----:B-1----:R-:W-:Y:S05]  /*5410*/  @!P0 BRA `(.L_x_79) ;  /* 0x0000003400088947 */ /* 0x002fea0003800000 */
.L_x_166:
[----:B------:R-:W-:-:S04]  /*5420*/  UIADD3 UR4, UPT, UPT, UR23, 0x1, URZ ;  /* 0x0000000117047890 */ /* 0x000fc8000fffe0ff */
[----:B------:R-:W-:-:S04]  /*5430*/  UISETP.NE.AND UP0, UPT, UR4, 0x3, UPT ;  /* 0x000000030400788c */ /* 0x000fc8000bf05270 */
[----:B------:R-:W-:Y:S02]  /*5440*/  USEL UR4, UR4, URZ, UP0 ;  /* 0x000000ff04047287 */ /* 0x000fe40008000000 */
[----:B------:R-:W-:-:S04]  /*5450*/  PLOP3.LUT P0, PT, PT, PT, UP0, 0x80, 0x8 ;  /* 0x000000000008781c */ /* 0x000fc80003f0f008 */
[----:B-1----:R-:W-:Y:S01]  /*5460*/  SEL R2, RZ, 0x1, P0 ;  /* 0x00000001ff027807 */ /* 0x002fe20000000000 */
[----:B------:R-:W-:-:S03]  /*5470*/  IMAD.U32 R0, RZ, RZ, UR4 ;  /* 0x00000004ff007e24 */ /* 0x000fc6000f8e00ff */
[----:B------:R-:W-:Y:S01]  /*5480*/  LOP3.LUT R11, R11, R2, RZ, 0x3c, !PT ;  /* 0x000000020b0b7212 */ /* 0x000fe200078e3cff */
[C---:B------:R-:W-:Y:S01]  /*5490*/  VIADD R4, R0.reuse, 0x1 ;  /* 0x0000000100047836 */ /* 0x040fe20000000000 */
[----:B------:R-:W-:Y:S02]  /*54a0*/  LEA R2, R0, UR5, 0x3 ;  /* 0x0000000500027c11 */ /* 0x000fe4000f8e18ff */
[----:B------:R-:W-:Y:S02]  /*54b0*/  SHF.L.U32 R3, R11, 0x1f, RZ ;  /* 0x0000001f0b037819 */ /* 0x000fe400000006ff */
[----:B------:R-:W-:Y:S02]  /*54c0*/  ISETP.NE.AND P0, PT, R4, 0x3, PT ;  /* 0x000000030400780c */ /* 0x000fe40003f05270 */
[----:B------:R-:W1:Y:S02]  /*54d0*/  SYNCS.PHASECHK.TRANS64.TRYWAIT P1, [R2+URZ], R3 ;  /* 0x00000003020075a7 */ /* 0x000e6400080211ff */
[----:B------:R-:W-:-:S02]  /*54e0*/  SEL R0, RZ, 0x1, P0 ;  /* 0x00000001ff007807 */ /* 0x000fc40000000000 */
[----:B------:R-:W-:Y:S02]  /*54f0*/  SEL R4, R4, RZ, P0 ;  /* 0x000000ff04047207 */ /* 0x000fe40000000000 */
[----:B------:R-:W-:Y:S01]  /*5500*/  LOP3.LUT R0, R11, R0, RZ, 0x3c, !PT ;  /* 0x000000000b007212 */ /* 0x000fe200078e3cff */
[----:B-1----:R-:W-:Y:S06]  /*5510*/  @!P1 BRA `(.L_x_80) ;  /* 0x0000003000e09947 */ /* 0x002fec0003800000 */
.L_x_167:
[----:B------:R-:W-:Y:S02]  /*5520*/  LEA R4, R4, UR5, 0x3 ;  /* 0x0000000504047c11 */ /* 0x000fe4000f8e18ff */
[----:B------:R-:W-:-:S07]  /*5530*/  SHF.L.U32 R0, R0, 0x1f, RZ ;  /* 0x0000001f00007819 */ /* 0x000fce00000006ff */
.L_x_81:
[----:B----4-:R4:W1:Y:S02]  /*5540*/  SYNCS.PHASECHK.TRANS64.TRYWAIT P0, [R4+URZ], R0 ;  /* 0x00000000040075a7 */ /* 0x01086400080011ff */
[----:B-1----:R-:W-:Y:S05]  /*5550*/  @!P0 NANOSLEEP.SYNCS 0x989680 ;  /* 0x009896800000895d */ /* 0x002fea0003900000 */
[----:B------:R-:W1:Y:S02]  /*5560*/  @!P0 SYNCS.PHASECHK.TRANS64 P0, [R4+URZ], R0 ;  /* 0x00000000040085a7 */ /* 0x000e6400080010ff */
[----:B-123--:R-:W-:Y:S05]  /*5570*/  @P0 EXIT ;  /* 0x000000000000094d */ /* 0x00efea0003800000 */
[----:B------:R-:W-:Y:S05]  /*5580*/  BRA `(.L_x_81) ;  /* 0xfffffffc00ec7947 */ /* 0x000fea000383ffff */
.L_x_69:
[----:B------:R-:W-:-:S06]  /*5590*/  UISETP.GE.AND UP0, UPT, UR15, 0x4, UPT ;  /* 0x000000040f00788c */ /* 0x000fcc000bf06270 */
[----:B------:R-:W-:-:S13]  /*55a0*/  PLOP3.LUT P0, PT, PT, PT, UP0, 0x80, 0x8 ;  /* 0x000000000008781c */ /* 0x000fda0003f0f008 */
[----:B-1----:R-:W-:Y:S05]  /*55b0*/  @!P0 EXIT ;  /* 0x000000000000894d */ /* 0x002fea0003800000 */
[----:B------:R-:W1:Y:S08]  /*55c0*/  S2UR UR4, SR_CgaCtaId ;  /* 0x00000000000479c3 */ /* 0x000e700000008800 */
[----:B------:R-:W-:Y:S01]  /*55d0*/  BAR.SYNC.DEFER_BLOCKING 0x6, 0xa0 ;  /* 0x0182800000007b1d */ /* 0x000fe20000010000 */
[C---:B------:R-:W-:Y:S01]  /*55e0*/  IMAD.SHL.U32 R5, R50.reuse, 0x20, RZ ;  /* 0x0000002032057824 */ /* 0x040fe200078e00ff */
[----:B------:R-:W-:Y:S01]  /*55f0*/  SHF.R.U32.HI R6, RZ, 0x1, R50 ;  /* 0x00000001ff067819 */ /* 0x000fe20000011632 */
[----:B------:R-:W-:-:S02]  /*5600*/  IMAD.SHL.U32 R49, R50, 0x10, RZ ;  /* 0x0000001032317824 */ /* 0x000fc400078e00ff */
[----:B------:R-:W-:Y:S02]  /*5610*/  HFMA2 R63, -RZ, RZ, 0, 9.5367431640625e-07 ;  /* 0x00000010ff3f7431 */ /* 0x000fe400000001ff */
[C---:B------:R-:W-:Y:S01]  /*5620*/  IMAD.SHL.U32 R4, R50.reuse, 0x4, RZ ;  /* 0x0000000432047824 */ /* 0x040fe200078e00ff */
[----:B------:R-:W-:Y:S01]  /*5630*/  UMOV UR49, 0x400 ;  /* 0x0000040000317882 */ /* 0x000fe20000000000 */
[----:B------:R-:W-:Y:S01]  /*5640*/  LOP3.LUT R3, R5, 0xc0, RZ, 0xc0, !PT ;  /* 0x000000c005037812 */ /* 0x000fe200078ec0ff */
[----:B------:R-:W2:Y:S01]  /*5650*/  LDC.64 R40, c[0x0][0x988] ;  /* 0x00026200ff287b82 */ /* 0x000ea20000000a00 */
[----:B------:R-:W-:Y:S01]  /*5660*/  LOP3.LUT R49, R49, 0x600, RZ, 0xc0, !PT ;  /* 0x0000060031317812 */ /* 0x000fe200078ec0ff */
[----:B------:R-:W-:Y:S01]  /*5670*/  IMAD.U32 R23, R50, 0x10000, RZ ;  /* 0x0001000032177824 */ /* 0x000fe200078e00ff */
[----:B------:R-:W-:Y:S01]  /*5680*/  LOP3.LUT R6, R3, 0x8, R6, 0xf8, !PT ;  /* 0x0000000803067812 */ /* 0x000fe200078ef806 */
[----:B------:R-:W-:Y:S01]  /*5690*/  IMAD.MOV.U32 R48, RZ, RZ, 0x1 ;  /* 0x00000001ff307424 */ /* 0x000fe200078e00ff */
[--C-:B------:R-:W-:Y:S01]  /*56a0*/  LOP3.LUT R49, R49, 0x20, R5.reuse, 0xf8, !PT ;  /* 0x0000002031317812 */ /* 0x100fe200078ef805 */
[----:B------:R-:W-:Y:S01]  /*56b0*/  IMAD.MOV.U32 R22, RZ, RZ, RZ ;  /* 0x000000ffff167224 */ /* 0x000fe200078e00ff */
[----:B------:R-:W-:Y:S01]  /*56c0*/  LOP3.LUT R4, R6, 0x18, R4, 0x78, !PT ;  /* 0x0000001806047812 */ /* 0x000fe200078e7804 */
[----:B------:R-:W3:Y:S01]  /*56d0*/  LDC.64 R42, c[0x0][0x990] ;  /* 0x00026400ff2a7b82 */ /* 0x000ee20000000a00 */
[----:B------:R-:W-:-:S02]  /*56e0*/  LOP3.LUT R49, R49, 0x100, R5, 0xf8, !PT ;  /* 0x0000010031317812 */ /* 0x000fc400078ef805 */
[----:B------:R-:W-:Y:S02]  /*56f0*/  CS2R R46, SRZ ;  /* 0x00000000002e7805 */ /* 0x000fe4000001ff00 */
[C---:B------:R-:W-:Y:S01]  /*5700*/  LOP3.LUT P0, RZ, R50.reuse, 0x4, RZ, 0xc0, !PT ;  /* 0x0000000432ff7812 */ /* 0x040fe2000780c0ff */
[----:B------:R-:W4:Y:S01]  /*5710*/  LDCU UR55, c[0x0][0x370] ;  /* 0x00006e00ff3777ac */ /* 0x000f220008000800 */
[----:B------:R-:W-:Y:S02]  /*5720*/  LOP3.LUT R49, R49, R4, RZ, 0xfc, !PT ;  /* 0x0000000431317212 */ /* 0x000fe400078efcff */
[----:B------:R-:W-:Y:S01]  /*5730*/  LOP3.LUT R50, R50, 0x60, RZ, 0xc0, !PT ;  /* 0x0000006032327812 */ /* 0x000fe200078ec0ff */
[----:B-1----:R-:W-:Y:S01]  /*5740*/  ULEA UR49, UR4, UR49, 0x18 ;  /* 0x0000003104317291 */ /* 0x002fe2000f8ec0ff */
[----:B------:R-:W-:Y:S01]  /*5750*/  LOP3.LUT R23, R23, 0x600000, RZ, 0xc0, !PT ;  /* 0x0060000017177812 */ /* 0x000fe200078ec0ff */
[----:B------:R-:W1:Y:S01]  /*5760*/  LDCU.64 UR4, c[0x0][0x988] ;  /* 0x00013100ff0477ac */ /* 0x000e620008000a00 */
[----:B------:R-:W-:Y:S01]  /*5770*/  SEL R63, R63, 0xfffffff0, !P0 ;  /* 0xfffffff03f3f7807 */ /* 0x000fe20004000000 */
[----:B------:R-:W2:Y:S05]  /*5780*/  LDCU UR48, c[0x0][0xc0c] ;  /* 0x00018180ff3077ac */ /* 0x000eaa0008000800 */
[----:B------:R-:W4:Y:S01]  /*5790*/  LDS R2, [UR49+0x160] ;  /* 0x00016031ff027984 */ /* 0x000f220008000800 */
[----:B------:R-:W2:Y:S01]  /*57a0*/  LDCU UR38, c[0x0][0xc30] ;  /* 0x00018600ff2677ac */ /* 0x000ea20008000800 */
[----:B------:R-:W2:Y:S01]  /*57b0*/  LDCU.64 UR46, c[0x0][0xc28] ;  /* 0x00018500ff2e77ac */ /* 0x000ea20008000a00 */
[----:B------:R-:W2:Y:S01]  /*57c0*/  LDCU.64 UR62, c[0x0][0x9b0] ;  /* 0x00013600ff3e77ac */ /* 0x000ea20008000a00 */
[----:B-1----:R-:W-:-:S02]  /*57d0*/  IMAD.U32 R54, RZ, RZ, UR4 ;  /* 0x00000004ff367e24 */ /* 0x002fc4000f8e00ff */
[----:B------:R-:W-:Y:S01]  /*57e0*/  IMAD.U32 R53, RZ, RZ, UR5 ;  /* 0x00000005ff357e24 */ /* 0x000fe2000f8e00ff */
[----:B------:R-:W1:Y:S01]  /*57f0*/  LDCU.64 UR4, c[0x0][0x9a8] ;  /* 0x00013500ff0477ac */ /* 0x000e620008000a00 */
[----:B------:R-:W2:Y:S01]  /*5800*/  LDCU.128 UR56, c[0x0][0xc10] ;  /* 0x00018200ff3877ac */ /* 0x000ea20008000c00 */
[----:B------:R-:W2:Y:S01]  /*5810*/  LDCU UR54, c[0x0][0x374] ;  /* 0x00006e80ff3677ac */ /* 0x000ea20008000800 */
[----:B------:R-:W-:Y:S01]  /*5820*/  UMOV UR50, URZ ;  /* 0x000000ff00327c82 */ /* 0x000fe20008000000 */
[----:B------:R-:W-:Y:S01]  /*5830*/  UIADD3 UR61, UPT, UPT, UR49, 0x200, URZ ;  /* 0x00000200313d7890 */ /* 0x000fe2000fffe0ff */
[----:B------:R-:W-:Y:S01]  /*5840*/  UMOV UR52, URZ ;  /* 0x000000ff00347c82 */ /* 0x000fe20008000000 */
[----:B------:R-:W-:Y:S01]  /*5850*/  UMOV UR53, URZ ;  /* 0x000000ff00357c82 */ /* 0x000fe20008000000 */
[----:B-1----:R-:W-:Y:S02]  /*5860*/  IMAD.U32 R56, RZ, RZ, UR4 ;  /* 0x00000004ff387e24 */ /* 0x002fe4000f8e00ff */
[----:B------:R-:W-:Y:S01]  /*5870*/  IMAD.U32 R55, RZ, RZ, UR5 ;  /* 0x00000005ff377e24 */ /* 0x000fe2000f8e00ff */
[----:B------:R-:W1:Y:S01]  /*5880*/  LDCU.128 UR4, c[0x0][0xb80] ;  /* 0x00017000ff0477ac */ /* 0x000e620008000c00 */
[C---:B----4-:R-:W-:Y:S01]  /*5890*/  VIADD R3, R2.reuse, 0x40 ;  /* 0x0000004002037836 */ /* 0x050fe20000000000 */
[----:B------:R-:W-:-:S04]  /*58a0*/  LOP3.LUT R2, R2, 0xffff, RZ, 0xc0, !PT ;  /* 0x0000ffff02027812 */ /* 0x000fc800078ec0ff */
[----:B------:R-:W-:-:S05]  /*58b0*/  LOP3.LUT R3, R3, 0xffff, RZ, 0xc0, !PT ;  /* 0x0000ffff03037812 */ /* 0x000fca00078ec0ff */
[----:B------:R4:W-:Y:S01]  /*58c0*/  STL.64 [R1], R2 ;  /* 0x0000000201007387 */ /* 0x0009e20000100a00 */
[----:B-1----:R-:W-:Y:S01]  /*58d0*/  MOV R60, UR4 ;  /* 0x00000004003c7c02 */ /* 0x002fe20008000f00 */
[----:B------:R-:W-:Y:S02]  /*58e0*/  IMAD.U32 R59, RZ, RZ, UR5 ;  /* 0x00000005ff3b7e24 */ /* 0x000fe4000f8e00ff */
[----:B------:R-:W-:Y:S02]  /*58f0*/  IMAD.U32 R58, RZ, RZ, UR6 ;  /* 0x00000006ff3a7e24 */ /* 0x000fe4000f8e00ff */
[----:B--23--:R-:W-:-:S07]  /*5900*/  IMAD.U32 R57, RZ, RZ, UR7 ;  /* 0x00000007ff397e24 */ /* 0x00cfce000f8e00ff */
.L_x_112:
[----:B----4-:R-:W-:Y:S04]  /*5910*/  SHF.L.U32 R2, R46, 0x1f, RZ ;  /* 0x0000001f2e027819 */ /* 0x010fe800000006ff */
[----:B------:R-:W1:Y:S02]  /*5920*/  SYNCS.PHASECHK.TRANS64.TRYWAIT P0, [UR49+0x110], R2 ;  /* 0x00011002ff0075a7 */ /* 0x000e640008001131 */
[----:B-1----:R-:W-:Y:S05]  /*5930*/  @!P0 BRA `(.L_x_82) ;  /* 0x0000002c00ec8947 */ /* 0x002fea0003800000 */
.L_x_169:
[----:B------:R-:W2:Y:S01]  /*5940*/  LDS.128 R4, [UR49+0x150] ;  /* 0x00015031ff047984 */ /* 0x000ea20008000c00 */
[----:B------:R-:W-:Y:S01]  /*5950*/  UIADD3 UR4, UPT, UPT, UR49, 0x118, URZ ;  /* 0x0000011831047890 */ /* 0x000fe2000fffe0ff */
[----:B-1----:R-:W-:Y:S01]  /*5960*/  IMAD R2, R22, 0x4, R1 ;  /* 0x0000000416027824 */ /* 0x002fe200078e0201 */
[----:B------:R-:W-:Y:S01]  /*5970*/  UISETP.GE.AND UP0, UPT, UR39, 0x1, UPT ;  /* 0x000000012700788c */ /* 0x000fe2000bf06270 */
[----:B------:R-:W-:Y:S01]  /*5980*/  @!PT LDS RZ, [RZ] ;  /* 0x00000000fffff984 */ /* 0x000fe20000000800 */
[----:B------:R-:W-:Y:S01]  /*5990*/  @!PT LDS RZ, [RZ] ;  /* 0x00000000fffff984 */ /* 0x000fe20000000800 */
[----:B------:R-:W-:Y:S01]  /*59a0*/  @!PT LDS RZ, [RZ] ;  /* 0x00000000fffff984 */ /* 0x000fe20000000800 */
[----:B------:R-:W-:Y:S01]  /*59b0*/  @!PT LDS RZ, [RZ] ;  /* 0x00000000fffff984 */ /* 0x000fe20000000800 */
[----:B------:R1:W-:Y:S06]  /*59c0*/  MEMBAR.ALL.CTA ;  /* 0x0000000000007992 */ /* 0x0003ec0000008000 */
[----:B-1----:R-:W1:Y:S01]  /*59d0*/  FENCE.VIEW.ASYNC.S ;  /* 0x00000000000073c6 */ /* 0x002e620000000000 */
[----:B------:R-:W-:Y:S09]  /*59e0*/  UPRMT UR4, URZ, 0x654, UR4 ;  /* 0x00000654ff047896 */ /* 0x000ff20008000004 */
[----:B-1----:R-:W-:Y:S01]  /*59f0*/  SYNCS.ARRIVE.TRANS64.RED.A1T0 RZ, [UR4], RZ ;  /* 0x000000ffffff79a7 */ /* 0x002fe20008100404 */
[----:B------:R-:W5:Y:S01]  /*5a00*/  LDL R2, [R2] ;  /* 0x0000000002027983 */ /* 0x000f620000100800 */
[----:B--2---:R-:W-:Y:S11]  /*5a10*/  LOP3.LUT P0, RZ, R6, 0x1, RZ, 0xc0, !PT ;  /* 0x0000000106ff7812 */ /* 0x004ff6000780c0ff */
[----:B------:R-:W-:Y:S02]  /*5a20*/  @!UPT UIADD3 URZ, UPT, UPT, URZ, URZ, URZ ;  /* 0x000000fffffff290 */ /* 0x000fe4000fffe0ff */
[----:B------:R-:W-:Y:S01]  /*5a30*/  VOTEU.ANY UP1, P0 ;  /* 0x0000000000ff7886 */ /* 0x000fe20000020100 */
[----:B------:R-:W-:Y:S01]  /*5a40*/  PLOP3.LUT P0, PT, PT, PT, UP1, 0x80, 0x8 ;  /* 0x000000000008781c */ /* 0x000fe20003f0f018 */
[----:B------:R-:W-:Y:S11]  /*5a50*/  UP2UR UR60, UPR, URZ, 0x2 ;  /* 0x00000002ff3c7883 */ /* 0x000ff60008000000 */
[----:B------:R-:W-:Y:S01]  /*5a60*/  @!UPT UIADD3 URZ, UPT, UPT, URZ, URZ, URZ ;  /* 0x000000fffffff290 */ /* 0x000fe2000fffe0ff */
[----:B------:R-:W-:Y:S02]  /*5a70*/  @P0 MOV R3, R4 ;  /* 0x0000000400030202 */ /* 0x000fe40000000f00 */
[----:B------:R-:W-:Y:S02]  /*5a80*/  @P0 LOP3.LUT R0, R5, 0xffff, RZ, 0xc0, !PT ;  /* 0x0000ffff05000812 */ /* 0x000fe400078ec0ff */
[----:B------:R-:W-:Y:S02]  /*5a90*/  @P0 R2UR UR5, R3 ;  /* 0x00000000030502ca */ /* 0x000fe400000e0000 */
[----:B------:R-:W-:Y:S11]  /*5aa0*/  @P0 R2UR UR4, R0 ;  /* 0x00000000000402ca */ /* 0x000ff600000e0000 */
[----:B------:R-:W-:Y:S02]  /*5ab0*/  @UP1 UMOV UR37, UR5 ;  /* 0x0000000500251c82 */ /* 0x000fe40008000000 */
[----:B------:R-:W-:Y:S01]  /*5ac0*/  @UP1 UMOV UR36, UR4 ;  /* 0x0000000400241c82 */ /* 0x000fe20008000000 */
[----:B------:R-:W-:Y:S05]  /*5ad0*/  BRA.U !UP0, `(.L_x_83) ;  /* 0x0000000108cc7547 */ /* 0x000fea000b800000 */
[----:B------:R-:W1:Y:S01]  /*5ae0*/  LDCU UR9, c[0x0][0xc20] ;  /* 0x00018400ff0977ac */ /* 0x000e620008000800 */
[----:B------:R-:W-:Y:S02]  /*5af0*/  UIMAD.WIDE.U32 UR4, UR54, UR59, URZ ;  /* 0x0000003b360472a5 */ /* 0x000fe4000f8e00ff */
[----:B------:R-:W-:Y:S02]  /*5b00*/  UIMAD.WIDE.U32 UR6, UR55, UR56, URZ ;  /* 0x00000038370672a5 */ /* 0x000fe4000f8e00ff */
[----:B------:R-:W-:Y:S02]  /*5b10*/  UIMAD.WIDE.U32 UR10, UR36, UR59, URZ ;  /* 0x0000003b240a72a5 */ /* 0x000fe4000f8e00ff */
[----:B------:R-:W-:Y:S02]  /*5b20*/  UISETP.NE.AND UP0, UPT, UR58, 0x1, UPT ;  /* 0x000000013a00788c */ /* 0x000fe4000bf05270 */
[----:B------:R-:W-:Y:S02]  /*5b30*/  UISETP.NE.AND UP1, UPT, UR48, 0x1, UPT ;  /* 0x000000013000788c */ /* 0x000fe4000bf25270 */
[----:B------:R-:W-:Y:S02]  /*5b40*/  UISETP.NE.AND UP2, UPT, UR39, 0x1, UPT ;  /* 0x000000012700788c */ /* 0x000fe4000bf45270 */
[----:B------:R-:W-:Y:S01]  /*5b50*/  UIMAD.WIDE.U32 UR12, UR37, UR56, URZ ;  /* 0x00000038250c72a5 */ /* 0x000fe2000f8e00ff */
[----:B------:R-:W-:Y:S01]  /*5b60*/  UMOV UR4, UR5 ;  /* 0x0000000500047c82 */ /* 0x000fe20008000000 */
[----:B------:R-:W-:Y:S01]  /*5b70*/  UMOV UR6, UR11 ;  /* 0x0000000b00067c82 */ /* 0x000fe20008000000 */
[----:B-1----:R-:W-:Y:S03]  /*5b80*/  USHF.R.U32.HI UR8, URZ, UR9, UR4 ;  /* 0x00000009ff087299 */ /* 0x002fe60008011604 */
[----:B------:R-:W-:Y:S02]  /*5b90*/  UMOV UR4, UR7 ;  /* 0x0000000700047c82 */ /* 0x000fe40008000000 */
[----:B------:R-:W-:Y:S02]  /*5ba0*/  USHF.R.U32.HI UR5, URZ, UR57, UR4 ;  /* 0x00000039ff057299 */ /* 0x000fe40008011604 */
[----:B------:R-:W-:Y:S02]  /*5bb0*/  USEL UR4, UR54, UR8, !UP0 ;  /* 0x0000000836047287 */ /* 0x000fe4000c000000 */
[----:B------:R-:W-:Y:S02]  /*5bc0*/  USHF.R.U32.HI UR8, URZ, UR9, UR6 ;  /* 0x00000009ff087299 */ /* 0x000fe40008011606 */
[----:B------:R-:W-:Y:S02]  /*5bd0*/  UIMAD.WIDE.U32 UR6, UR4, UR46, URZ ;  /* 0x0000002e040672a5 */ /* 0x000fe4000f8e00ff */
[----:B------:R-:W-:Y:S02]  /*5be0*/  USEL UR9, UR55, UR5, !UP1 ;  /* 0x0000000537097287 */ /* 0x000fe4000c800000 */
[----:B------:R-:W-:Y:S02]  /*5bf0*/  USEL UR8, UR36, UR8, !UP0 ;  /* 0x0000000824087287 */ /* 0x000fe4000c000000 */
[----:B------:R-:W-:Y:S01]  /*5c00*/  UIMAD.WIDE.U32 UR10, UR9, UR46, URZ ;  /* 0x0000002e090a72a5 */ /* 0x000fe2000f8e00ff */
[----:B------:R-:W-:Y:S01]  /*5c10*/  UMOV UR6, UR7 ;  /* 0x0000000700067c82 */ /* 0x000fe20008000000 */
[----:B------:R-:W-:Y:S01]  /*5c20*/  UMOV UR5, UR13 ;  /* 0x0000000d00057c82 */ /* 0x000fe20008000000 */
[----:B------:R-:W-:Y:S02]  /*5c30*/  @UP2 USHF.R.U32.HI UR4, URZ, UR47, UR6 ;  /* 0x0000002fff042299 */ /* 0x000fe40008011606 */
[----:B------:R-:W-:Y:S02]  /*5c40*/  USHF.R.U32.HI UR5, URZ, UR57, UR5 ;  /* 0x00000039ff057299 */ /* 0x000fe40008011605 */
[----:B------:R-:W-:Y:S02]  /*5c50*/  UIMAD UR4, UR39, UR4, URZ ;  /* 0x00000004270472a4 */ /* 0x000fe4000f8e02ff */
[----:B------:R-:W-:Y:S02]  /*5c60*/  USEL UR5, UR37, UR5, !UP1 ;  /* 0x0000000525057287 */ /* 0x000fe4000c800000 */
[----:B------:R-:W-:Y:S01]  /*5c70*/  UISETP.GE.AND UP0, UPT, UR8, UR4, UPT ;  /* 0x000000040800728c */ /* 0x000fe2000bf06270 */
[----:B------:R-:W-:Y:S01]  /*5c80*/  UMOV UR6, UR11 ;  /* 0x0000000b00067c82 */ /* 0x000fe20008000000 */
[----:B------:R-:W-:Y:S02]  /*5c90*/  UIMAD.WIDE.U32 UR10, UR8, UR46, URZ ;  /* 0x0000002e080a72a5 */ /* 0x000fe4000f8e00ff */
[----:B------:R-:W-:Y:S04]  /*5ca0*/  @UP2 USHF.R.U32.HI UR9, URZ, UR47, UR6 ;  /* 0x0000002fff092299 */ /* 0x000fe80008011606 */
[----:B------:R-:W-:Y:S01]  /*5cb0*/  UIMAD UR6, UR39, UR9, URZ ;  /* 0x00000009270672a4 */ /* 0x000fe2000f8e02ff */
[----:B------:R-:W-:Y:S03]  /*5cc0*/  UMOV UR4, UR11 ;  /* 0x0000000b00047c82 */ /* 0x000fe60008000000 */
[----:B------:R-:W-:Y:S02]  /*5cd0*/  UISETP.GE.OR UP0, UPT, UR5, UR6, UP0 ;  /* 0x000000060500728c */ /* 0x000fe40008706670 */
[----:B------:R-:W-:Y:S02]  /*5ce0*/  USHF.R.U32.HI UR4, URZ, UR47, UR4 ;  /* 0x0000002fff047299 */ /* 0x000fe40008011604 */
[----:B------:R-:W-:Y:S02]  /*5cf0*/  UIMAD.WIDE.U32 UR6, UR5, UR46, URZ ;  /* 0x0000002e050672a5 */ /* 0x000fe4000f8e00ff */
[----:B------:R-:W-:Y:S02]  /*5d00*/  USEL UR11, UR8, UR4, !UP2 ;  /* 0x00000004080b7287 */ /* 0x000fe4000d000000 */
[----:B------:R-:W-:Y:S02]  /*5d10*/  UIADD3 UR6, UPT, UPT, -UR5, URZ, URZ ;  /* 0x000000ff05067290 */ /* 0x000fe4000fffe1ff */
[----:B------:R-:W-:Y:S02]  /*5d20*/  UIADD3 UR10, UPT, UPT, -UR11, URZ, URZ ;  /* 0x000000ff0b0a7290 */ /* 0x000fe4000fffe1ff */
[----:B------:R-:W-:Y:S02]  /*5d30*/  UIMAD UR6, UR48, UR6, UR37 ;  /* 0x00000006300672a4 */ /* 0x000fe4000f8e0225 */
[----:B------:R-:W-:Y:S01]  /*5d40*/  UIMAD UR10, UR39, UR10, UR8 ;  /* 0x0000000a270a72a4 */ /* 0x000fe2000f8e0208 */
[----:B------:R-:W-:Y:S01]  /*5d50*/  @!UP0 UMOV UR4, UR7 ;  /* 0x0000000700048c82 */ /* 0x000fe20008000000 */
[----:B------:R-:W-:Y:S02]  /*5d60*/  UIADD3 UR7, UPT, UPT, -UR8, URZ, URZ ;  /* 0x000000ff08077290 */ /* 0x000fe4000fffe1ff */
[----:B------:R-:W-:Y:S04]  /*5d70*/  @!UP0 USHF.R.U32.HI UR4, URZ, UR47, UR4 ;  /* 0x0000002fff048299 */ /* 0x000fe80008011604 */
[----:B------:R-:W-:Y:S04]  /*5d80*/  @!UP0 USEL UR4, UR5, UR4, !UP2 ;  /* 0x0000000405048287 */ /* 0x000fe8000d000000 */
[----:B------:R-:W-:Y:S02]  /*5d90*/  @!UP0 UIMAD UR9, UR9, UR10, UR4 ;  /* 0x0000000a090982a4 */ /* 0x000fe4000f8e0204 */
[----:B------:R-:W-:Y:S02]  /*5da0*/  @!UP0 UIADD3 UR10, UPT, UPT, UR11, -UR4, URZ ;  /* 0x800000040b0a8290 */ /* 0x000fe4000fffe0ff */
[----:B------:R-:W-:Y:S02]  /*5db0*/  UIMAD UR4, UR58, UR7, UR36 ;  /* 0x000000073a0472a4 */ /* 0x000fe4000f8e0224 */
[----:B------:R-:W-:Y:S03]  /*5dc0*/  @!UP0 UIMAD UR8, UR10, UR39, UR5 ;  /* 0x000000270a0882a4 */ /* 0x000fe6000f8e0205 */
[----:B------:R-:W-:Y:S02]  /*5dd0*/  @!UP0 UMOV UR5, UR9 ;  /* 0x0000000900058c82 */ /* 0x000fe40008000000 */
[----:B------:R-:W-:Y:S02]  /*5de0*/  UIMAD UR37, UR5, UR48, UR6 ;  /* 0x00000030052572a4 */ /* 0x000fe4000f8e0206 */
[----:B------:R-:W-:Y:S11]  /*5df0*/  UIMAD UR36, UR8, UR58, UR4 ;  /* 0x0000003a082472a4 */ /* 0x000ff6000f8e0204 */
[----:B------:R-:W-:Y:S01]  /*5e00*/  @!UPT UIADD3 URZ, UPT, UPT, URZ, URZ, URZ ;  /* 0x000000fffffff290 */ /* 0x000fe2000fffe0ff */
.L_x_83:
[----:B------:R-:W-:Y:S01]  /*5e10*/  UISETP.NE.AND UP0, UPT, UR38, 0x1, UPT ;  /* 0x000000012600788c */ /* 0x000fe2000bf05270 */
[----:B------:R-:W-:Y:S01]  /*5e20*/  @P0 SHF.R.U32.HI R62, RZ, 0x10, R5 ;  /* 0x00000010ff3e0819 */ /* 0x000fe20000011605 */
[----:B------:R-:W-:Y:S09]  /*5e30*/  USHF.L.U32 UR41, UR22, 0x6, URZ ;  /* 0x0000000616297899 */ /* 0x000ff200080006ff */
[----:B------:R-:W1:Y:S01]  /*5e40*/  @!UP0 LDCU.128 UR12, c[0x0][0xc10] ;  /* 0x00018200ff0c87ac */ /* 0x000e620008000c00 */
[----:B------:R-:W2:Y:S01]  /*5e50*/  @!UP0 LDCU UR5, c[0x0][0xc0c] ;  /* 0x00018180ff0587ac */ /* 0x000ea20008000800 */
[----:B------:R-:W3:Y:S01]  /*5e60*/  @!UP0 LDCU UR10, c[0x0][0xc20] ;  /* 0x00018400ff0a87ac */ /* 0x000ee20008000800 */
[----:B-1----:R-:W-:Y:S02]  /*5e70*/  UIMAD.WIDE.U32 UR8, UR37, UR12, URZ ;  /* 0x0000000c250872a5 */ /* 0x002fe4000f8e00ff */
[----:B------:R-:W-:Y:S02]  /*5e80*/  UIMAD.WIDE.U32 UR6, UR36, UR15, URZ ;  /* 0x0000000f240672a5 */ /* 0x000fe4000f8e00ff */
[----:B------:R-:W-:Y:S03]  /*5e90*/  @!UP0 UISETP.NE.AND UP1, UPT, UR14, 0x1, UPT ;  /* 0x000000010e00888c */ /* 0x000fe6000bf25270 */
[----:B------:R-:W-:Y:S01]  /*5ea0*/  @!UP0 UMOV UR4, UR9 ;  /* 0x0000000900048c82 */ /* 0x000fe20008000000 */
[----:B--2---:R-:W-:Y:S02]  /*5eb0*/  @!UP0 UISETP.NE.AND UP2, UPT, UR5, 0x1, UPT ;  /* 0x000000010500888c */ /* 0x004fe4000bf45270 */
[----:B------:R-:W-:Y:S01]  /*5ec0*/  @!UP0 USHF.R.U32.HI UR4, URZ, UR13, UR4 ;  /* 0x0000000dff048299 */ /* 0x000fe20008011604 */
[----:B------:R-:W-:Y:S02]  /*5ed0*/  @!UP0 UMOV UR6, UR7 ;  /* 0x0000000700068c82 */ /* 0x000fe40008000000 */
[----:B---3--:R-:W-:Y:S02]  /*5ee0*/  @!UP0 USHF.R.U32.HI UR6, URZ, UR10, UR6 ;  /* 0x0000000aff068299 */ /* 0x008fe40008011606 */
[----:B------:R-:W-:Y:S02]  /*5ef0*/  @!UP0 USEL UR7, UR37, UR4, !UP2 ;  /* 0x0000000425078287 */ /* 0x000fe4000d000000 */
[----:B------:R-:W-:Y:S04]  /*5f00*/  @!UP0 USEL UR6, UR36, UR6, !UP1 ;  /* 0x0000000624068287 */ /* 0x000fe8000c800000 */
[----:B------:R-:W-:Y:S02]  /*5f10*/  @!UP0 UIADD3 UR4, UPT, UPT, -UR7, UR6, URZ ;  /* 0x0000000607048290 */ /* 0x000fe4000fffe1ff */
[----:B------:R-:W-:Y:S02]  /*5f20*/  @!UP0 UIADD3 UR6, UPT, UPT, UR7, -UR6, URZ ;  /* 0x8000000607068290 */ /* 0x000fe4000fffe0ff */
[----:B------:R-:W-:Y:S02]  /*5f30*/  @!UP0 UIMAD UR37, UR4, UR5, UR37 ;  /* 0x00000005042582a4 */ /* 0x000fe4000f8e0225 */
[----:B------:R-:W-:Y:S02]  /*5f40*/  @!UP0 UIMAD UR36, UR6, UR14, UR36 ;  /* 0x0000000e062482a4 */ /* 0x000fe4000f8e0224 */
[----:B------:R-:W-:Y:S09]  /*5f50*/  ULOP3.LUT UP0, URZ, UR61, 0x1b0, URZ, 0xc0, !UPT ;  /* 0x000001b03dff7892 */ /* 0x000ff2000f80c0ff */
[----:B------:R-:W-:Y:S05]  /*5f60*/  BRA.U !UP0, `(.L_x_84) ;  /* 0x00000001087c7547 */ /* 0x000fea000b800000 */
[----:B------:R-:W1:Y:S01]  /*5f70*/  LDCU.64 UR8, c[0x4][0x80] ;  /* 0x01001000ff0877ac */ /* 0x000e620008000a00 */
[----:B------:R-:W-:Y:S01]  /*5f80*/  MOV R17, 0x0 ;  /* 0x0000000000117802 */ /* 0x000fe20000000f00 */
[----:B------:R-:W-:Y:S02]  /*5f90*/  HFMA2 R12, -RZ, RZ, 0, 5.9604644775390625e-08 ;  /* 0x00000001ff0c7431 */ /* 0x000fe400000001ff */
[----:B------:R-:W-:Y:S01]  /*5fa0*/  IMAD.MOV.U32 R8, RZ, RZ, 0x70 ;  /* 0x00000070ff087424 */ /* 0x000fe200078e00ff */
[----:B------:R2:W3:Y:S01]  /*5fb0*/  LDC.64 R14, c[0x4][R17] ;  /* 0x01000000110e7b82 */ /* 0x0004e20000000a00 */
[----:B------:R-:W4:Y:S01]  /*5fc0*/  LDCU.64 UR6, c[0x4][0x88] ;  /* 0x01001100ff0677ac */ /* 0x000f220008000a00 */
[----:B------:R-:W-:Y:S01]  /*5fd0*/  IMAD.MOV.U32 R13, RZ, RZ, RZ ;  /* 0x000000ffff0d7224 */ /* 0x000fe200078e00ff */
[----:B------:R-:W2:Y:S01]  /*5fe0*/  LDCU.64 UR4, c[0x4][0x8] ;  /* 0x01000100ff0477ac */ /* 0x000ea20008000a00 */
[----:B-1----:R-:W-:Y:S01]  /*5ff0*/  MOV R5, UR9 ;  /* 0x0000000900057c02 */ /* 0x002fe20008000f00 */
[----:B------:R-:W-:Y:S01]  /*6000*/  IMAD.U32 R4, RZ, RZ, UR8 ;  /* 0x00000008ff047e24 */ /* 0x000fe2000f8e00ff */
[----:B----4-:R-:W-:Y:S01]  /*6010*/  MOV R7, UR7 ;  /* 0x0000000700077c02 */ /* 0x010fe20008000f00 */
[----:B------:R-:W-:Y:S01]  /*6020*/  IMAD.U32 R6, RZ, RZ, UR6 ;  /* 0x00000006ff067e24 */ /* 0x000fe2000f8e00ff */
[----:B--2---:R-:W-:Y:S01]  /*6030*/  MOV R11, UR5 ;  /* 0x00000005000b7c02 */ /* 0x004fe20008000f00 */
[----:B------:R-:W-:Y:S02]  /*6040*/  IMAD.U32 R10, RZ, RZ, UR4 ;  /* 0x00000004ff0a7e24 */ /* 0x000fe4000f8e00ff */
[----:B------:R-:W-:Y:S07]  /*6050*/  LEPC R20, `(.L_x_85) ;  /* 0x000000001014794e */ /* 0x000fee0000000000 */
[----:B---3-5:R-:W-:Y:S05]  /*6060*/  CALL.ABS.NOINC R14 ;  /* 0x000000000e007343 */ /* 0x028fea0003c00000 */
.L_x_85:
[----:B------:R-:W1:Y:S01]  /*6070*/  LDCU.64 UR8, c[0x4][0x80] ;  /* 0x01001000ff0877ac */ /* 0x000e620008000a00 */
[----:B------:R2:W3:Y:S01]  /*6080*/  LDC.64 R14, c[0x4][R17] ;  /* 0x01000000110e7b82 */ /* 0x0004e20000000a00 */
[----:B------:R-:W-:Y:S02]  /*6090*/  HFMA2 R12, -RZ, RZ, 0, 5.9604644775390625e-08 ;  /* 0x00000001ff0c7431 */ /* 0x000fe400000001ff */
[----:B------:R-:W-:Y:S02]  /*60a0*/  IMAD.MOV.U32 R8, RZ, RZ, 0x70 ;  /* 0x00000070ff087424 */ /* 0x000fe400078e00ff */
[----:B------:R-:W-:Y:S01]  /*60b0*/  IMAD.MOV.U32 R13, RZ, RZ, RZ ;  /* 0x000000ffff0d7224 */ /* 0x000fe200078e00ff */
[----:B------:R-:W4:Y:S01]  /*60c0*/  LDCU.64 UR6, c[0x4][0x88] ;  /* 0x01001100ff0677ac */ /* 0x000f220008000a00 */
[----:B------:R-:W5:Y:S01]  /*60d0*/  LDCU.64 UR4, c[0x4][0x8] ;  /* 0x01000100ff0477ac */ /* 0x000f620008000a00 */
[----:B-1----:R-:W-:Y:S02]  /*60e0*/  MOV R4, UR8 ;  /* 0x0000000800047c02 */ /* 0x002fe40008000f00 */
[----:B------:R-:W-:Y:S02]  /*60f0*/  MOV R5, UR9 ;  /* 0x0000000900057c02 */ /* 0x000fe40008000f00 */
[----:B----4-:R-:W-:Y:S01]  /*6100*/  MOV R7, UR7 ;  /* 0x0000000700077c02 */ /* 0x010fe20008000f00 */
[----:B------:R-:W-:Y:S01]  /*6110*/  IMAD.U32 R6, RZ, RZ, UR6 ;  /* 0x00000006ff067e24 */ /* 0x000fe2000f8e00ff */
[----:B-----5:R-:W-:Y:S01]  /*6120*/  MOV R11, UR5 ;  /* 0x00000005000b7c02 */ /* 0x020fe20008000f00 */
[----:B--2---:R-:W-:Y:S02]  /*6130*/  IMAD.U32 R10, RZ, RZ, UR4 ;  /* 0x00000004ff0a7e24 */ /* 0x004fe4000f8e00ff */
[----:B------:R-:W-:Y:S07]  /*6140*/  LEPC R20, `(.L_x_84) ;  /* 0x000000001014794e */ /* 0x000fee0000000000 */
[----:B---3--:R-:W-:Y:S05]  /*6150*/  CALL.ABS.NOINC R14 ;  /* 0x000000000e007343 */ /* 0x008fea0003c00000 */
.L_x_84:
[----:B------:R-:W-:Y:S01]  /*6160*/  R2UR UR5, R54 ;  /* 0x00000000360572ca */ /* 0x000fe200000e0000 */
[----:B------:R-:W-:Y:S01]  /*6170*/  UISETP.NE.U32.AND UP0, UPT, UR62, URZ, UPT ;  /* 0x000000ff3e00728c */ /* 0x000fe2000bf05070 */
[----:B------:R-:W-:Y:S02]  /*6180*/  ISETP.NE.U32.AND P3, PT, R42, RZ, PT ;  /* 0x000000ff2a00720c */ /* 0x000fe40003f65070 */
[----:B------:R-:W-:Y:S01]  /*6190*/  R2UR UR4, R53 ;  /* 0x00000000350472ca */ /* 0x000fe200000e0000 */
[----:B------:R-:W-:Y:S01]  /*61a0*/  UISETP.NE.AND.EX UP0, UPT, UR63, URZ, UPT, UP0 ;  /* 0x000000ff3f00728c */ /* 0x000fe2000bf05300 */
[----:B------:R-:W-:Y:S02]  /*61b0*/  ISETP.NE.AND.EX P3, PT, R43, RZ, PT, P3 ;  /* 0x000000ff2b00720c */ /* 0x000fe40003f65330 */
[----:B------:R-:W-:Y:S02]  /*61c0*/  ISETP.NE.AND P6, PT, R61, RZ, PT ;  /* 0x000000ff3d00720c */ /* 0x000fe40003fc5270 */
[----:B------:R-:W-:Y:S03]  /*61d0*/  PLOP3.LUT P0, PT, PT, PT, PT, 0x8, 0x80 ;  /* 0x000000000080781c */ /* 0x000fe60003f0e170 */
[----:B------:R-:W-:Y:S04]  /*61e0*/  ISETP.NE.U32.AND P1, PT, RZ, UR5, PT ;  /* 0x00000005ff007c0c */ /* 0x000fe8000bf25070 */
[----:B------:R-:W-:Y:S04]  /*61f0*/  ISETP.NE.AND.EX P1, PT, RZ, UR4, PT, P1 ;  /* 0x00000004ff007c0c */ /* 0x000fe8000bf25310 */
[----:B------:R-:W-:Y:S01]  /*6200*/  @P6 PLOP3.LUT P0, PT, P3, PT, PT, 0x80, 0x8 ;  /* 0x000000000008681c */ /* 0x000fe20001f0f070 */
[----:B------:R-:W-:Y:S01]  /*6210*/  @!UPT UIADD3 URZ, UPT, UPT, URZ, URZ, URZ ;  /* 0x000000fffffff290 */ /* 0x000fe2000fffe0ff */
[----:B------:R-:W-:Y:S11]  /*6220*/  @!P3 BRA `(.L_x_86) ;  /* 0x000000000030b947 */ /* 0x000ff60003800000 */
[----:B------:R-:W-:Y:S01]  /*6230*/  ISETP.NE.U32.AND P2, PT, R40, RZ, PT ;  /* 0x000000ff2800720c */ /* 0x000fe20003f45070 */
[----:B------:R-:W1:Y:S01]  /*6240*/  LDCU.64 UR4, c[0x0][0x358] ;  /* 0x00006b00ff0477ac */ /* 0x000e620008000a00 */
[----:B------:R-:W-:Y:S02]  /*6250*/  IMAD.MOV.U32 R51, RZ, RZ, 0x1 ;  /* 0x00000001ff337424 */ /* 0x000fe400078e00ff */
[----:B------:R-:W-:Y:S11]  /*6260*/  ISETP.NE.AND.EX P2, PT, R41, RZ, PT, P2 ;  /* 0x000000ff2900720c */ /* 0x000ff60003f45320 */
[----:B------:R-:W-:Y:S02]  /*6270*/  @!UPT UIADD3 URZ, UPT, UPT, URZ, URZ, URZ ;  /* 0x000000fffffff290 */ /* 0x000fe4000fffe0ff */
[----:B------:R-:W2:Y:S01]  /*6280*/  @P2 LDC.64 R4, c[0x0][0x988] ;  /* 0x00026200ff042b82 */ /* 0x000ea20000000a00 */
[----:B------:R-:W-:Y:S04]  /*6290*/  @P2 IMAD R0, R16, R42, RZ ;  /* 0x0000002a10002224 */ /* 0x000fe800078e02ff */
[----:B--2---:R-:W-:Y:S04]  /*62a0*/  @P2 IMAD.WIDE R4, R0, 0x4, R4 ;  /* 0x0000000400042825 */ /* 0x004fe800078e0204 */
[----:B------:R-:W-:Y:S01]  /*62b0*/  HFMA2 R0, -RZ, RZ, 0, 5.9604644775390625e-08 ;  /* 0x00000001ff007431 */ /* 0x000fe200000001ff */
[----:B-1---5:R1:W5:Y:S04]  /*62c0*/  @P2 LDG.E R26, desc[UR4][R4.64] ;  /* 0x00000004041a2981 */ /* 0x022368000c1e1900 */
[----:B------:R-:W-:Y:S01]  /*62d0*/  @!P2 PRMT R51, R0, 0x7610, R51 ;  /* 0x000076100033a816 */ /* 0x000fe20000000033 */
[----:B-1----:R-:W2:Y:S06]  /*62e0*/  @!P2 LDC R26, c[0x0][0x980] ;  /* 0x00026000ff1aab82 */ /* 0x002eac0000000800 */
.L_x_86:
[----:B------:R-:W-:Y:S05]  /*62f0*/  BRA.U !UP0, `(.L_x_87) ;  /* 0x00000001082c7547 */ /* 0x000fea000b800000 */
[----:B------:R-:W-:Y:S02]  /*6300*/  R2UR UR5, R56 ;  /* 0x00000000380572ca */ /* 0x000fe400000e0000 */
[----:B------:R-:W-:Y:S11]  /*6310*/  R2UR UR4, R55 ;  /* 0x00000000370472ca */ /* 0x000ff600000e0000 */
[----:B------:R-:W-:Y:S04]  /*6320*/  ISETP.NE.U32.AND P2, PT, RZ, UR5, PT ;  /* 0x00000005ff007c0c */ /* 0x000fe8000bf45070 */
[----:B------:R-:W-:Y:S01]  /*6330*/  ISETP.NE.AND.EX P2, PT, RZ, UR4, PT, P2 ;  /* 0x00000004ff007c0c */ /* 0x000fe2000bf45320 */
[----:B------:R-:W1:Y:S11]  /*6340*/  LDCU.64 UR4, c[0x0][0x358] ;  /* 0x00006b00ff0477ac */ /* 0x000e760008000a00 */
[----:B------:R-:W-:Y:S01]  /*6350*/  @!UPT UIADD3 URZ, UPT, UPT, URZ, URZ, URZ ;  /* 0x000000fffffff290 */ /* 0x000fe2000fffe0ff */
[----:B------:R-:W3:Y:S01]  /*6360*/  @P2 LDC.64 R4, c[0x0][0x9a8] ;  /* 0x00026a00ff042b82 */ /* 0x000ee20000000a00 */
[----:B------:R-:W-:Y:S04]  /*6370*/  @P2 IMAD R0, R16, UR62, RZ ;  /* 0x0000003e10002c24 */ /* 0x000fe8000f8e02ff */
[----:B---3--:R-:W-:Y:S05]  /*6380*/  @P2 IMAD.WIDE R4, R0, 0x4, R4 ;  /* 0x0000000400042825 */ /* 0x008fea00078e0204 */
[----:B-1---5:R1:W5:Y:S02]  /*6390*/  @P2 LDG.E R24, desc[UR4][R4.64] ;  /* 0x0000000404182981 */ /* 0x022364000c1e1900 */
[----:B-1----:R-:W3:Y:S02]  /*63a0*/  @!P2 LDC R24, c[0x0][0x9a0] ;  /* 0x00026800ff18ab82 */ /* 0x002ee40000000800 */
.L_x_87:
[----:B--2--5:R-:W-:Y:S01]  /*63b0*/  FSETP.NEU.AND P2, PT, R26, RZ, PT ;  /* 0x000000ff1a00720b */ /* 0x024fe20003f4d000 */
[----:B------:R-:W1:Y:S01]  /*63c0*/  LDCU.128 UR12, c[0x0][0xb90] ;  /* 0x00017200ff0c77ac */ /* 0x000e620008000c00 */
[----:B------:R-:W-:Y:S01]  /*63d0*/  SEL R4, RZ, 0xffffffff, P1 ;  /* 0xffffffffff047807 */ /* 0x000fe20000800000 */
[----:B------:R-:W-:Y:S01]  /*63e0*/  BSSY B1, `(.L_x_88) ;  /* 0x0000058000017945 */ /* 0x000fe20003800000 */
[----:B------:R-:W-:Y:S01]  /*63f0*/  @P6 LOP3.LUT P1, RZ, R51, 0xff, RZ, 0xc0, !PT ;  /* 0x000000ff33ff6812 */ /* 0x000fe2000782c0ff */
[----:B------:R-:W-:Y:S01]  /*6400*/  IMAD.MOV.U32 R73, RZ, RZ, 0x1 ;  /* 0x00000001ff497424 */ /* 0x000fe200078e00ff */
[----:B------:R-:W-:Y:S01]  /*6410*/  @P6 SEL R0, RZ, 0xffffffff, P2 ;  /* 0xffffffffff006807 */ /* 0x000fe20001000000 */
[----:B------:R-:W-:Y:S01]  /*6420*/  IMAD.IADD R25, R23, 0x1, R2 ;  /* 0x0000000117197824 */ /* 0x000fe200078e0202 */
[----:B------:R-:W-:Y:S01]  /*6430*/  LOP3.LUT R71, R48, 0x1, RZ, 0x3c, !PT ;  /* 0x0000000130477812 */ /* 0x000fe200078e3cff */
[----:B------:R-:W2:Y:S01]  /*6440*/  LDCU UR11, c[0x0][0xba0] ;  /* 0x00017400ff0b77ac */ /* 0x000ea20008000800 */
[----:B------:R-:W-:Y:S01]  /*6450*/  @P0 SEL R0, R4, R0, !P1 ;  /* 0x0000000004000207 */ /* 0x000fe20004800000 */
[----:B------:R-:W-:Y:S01]  /*6460*/  IMAD.U32 R72, RZ, RZ, UR50 ;  /* 0x00000032ff487e24 */ /* 0x000fe2000f8e00ff */
[----:B------:R-:W-:Y:S01]  /*6470*/  LEA R27, R22, UR49, 0x3 ;  /* 0x00000031161b7c11 */ /* 0x000fe2000f8e18ff */
[----:B------:R-:W-:Y:S01]  /*6480*/  USHF.L.U32 UR8, UR51, 0x6, URZ ;  /* 0x0000000633087899 */ /* 0x000fe200080006ff */
[----:B------:R-:W-:Y:S02]  /*6490*/  @P6 LOP3.LUT R0, R0, 0x1, RZ, 0xc0, !PT ;  /* 0x0000000100006812 */ /* 0x000fe400078ec0ff */
[----:B------:R-:W-:Y:S02]  /*64a0*/  CS2R R38, SRZ ;  /* 0x0000000000267805 */ /* 0x000fe4000001ff00 */
[----:B------:R-:W-:Y:S02]  /*64b0*/  R2UR UR4, R59 ;  /* 0x000000003b0472ca */ /* 0x000fe400000e0000 */
[----:B------:R-:W-:Y:S02]  /*64c0*/  CS2R R36, SRZ ;  /* 0x0000000000247805 */ /* 0x000fe4000001ff00 */
[----:B------:R-:W-:Y:S01]  /*64d0*/  ISETP.NE.U32.OR P5, PT, R0, 0x1, !P6 ;  /* 0x000000010000780c */ /* 0x000fe200077a5470 */
[----:B------:R-:W-:Y:S01]  /*64e0*/  IMAD.U32 R0, RZ, RZ, UR50 ;  /* 0x00000032ff007e24 */ /* 0x000fe2000f8e00ff */
[----:B------:R-:W-:Y:S01]  /*64f0*/  R2UR UR6, R58 ;  /* 0x000000003a0672ca */ /* 0x000fe200000e0000 */
[----:B------:R-:W-:Y:S01]  /*6500*/  IMAD.U32 R67, RZ, RZ, UR8 ;  /* 0x00000008ff437e24 */ /* 0x000fe2000f8e00ff */
[----:B------:R-:W-:Y:S02]  /*6510*/  R2UR UR10, R60 ;  /* 0x000000003c0a72ca */ /* 0x000fe400000e0000 */
[----:B------:R-:W-:Y:S02]  /*6520*/  CS2R R30, SRZ ;  /* 0x00000000001e7805 */ /* 0x000fe4000001ff00 */
[----:B------:R-:W-:Y:S02]  /*6530*/  LEA R0, R0, UR49, 0x3 ;  /* 0x0000003100007c11 */ /* 0x000fe4000f8e18ff */
[----:B------:R-:W-:Y:S02]  /*6540*/  CS2R R28, SRZ ;  /* 0x00000000001c7805 */ /* 0x000fe4000001ff00 */
[----:B------:R-:W-:Y:S02]  /*6550*/  R2UR UR9, R57 ;  /* 0x00000000390972ca */ /* 0x000fe400000e0000 */
[----:B------:R-:W-:Y:S01]  /*6560*/  LOP3.LUT P4, R68, R51, 0xff, RZ, 0xc0, !PT ;  /* 0x000000ff33447812 */ /* 0x000fe2000788c0ff */
[----:B------:R-:W-:Y:S01]  /*6570*/  UIMAD.WIDE.U32 UR4, UR8, UR4, URZ ;  /* 0x00000004080472a5 */ /* 0x000fe2000f8e00ff */
[----:B------:R-:W-:Y:S02]  /*6580*/  SEL R5, RZ, 0xffffffff, P2 ;  /* 0xffffffffff057807 */ /* 0x000fe40001000000 */
[----:B------:R-:W-:Y:S01]  /*6590*/  @P5 SHF.L.U32 R3, R71, 0x1f, RZ ;  /* 0x0000001f47035819 */ /* 0x000fe200000006ff */
[----:B------:R-:W-:Y:S01]  /*65a0*/  USHF.R.U32.HI UR5, URZ, UR6, UR5 ;  /* 0x00000006ff057299 */ /* 0x000fe20008011605 */
[----:B------:R-:W-:Y:S01]  /*65b0*/  @P3 SEL R5, R4, R5, !P4 ;  /* 0x0000000504053207 */ /* 0x000fe20006000000 */
[----:B------:R-:W-:Y:S01]  /*65c0*/  UISETP.NE.AND UP0, UPT, UR10, 0x1, UPT ;  /* 0x000000010a00788c */ /* 0x000fe2000bf05270 */
[----:B------:R4:W3:Y:S01]  /*65d0*/  @P5 SYNCS.PHASECHK.TRANS64.TRYWAIT P1, [R0+URZ+0xd0], R3 ;  /* 0x0000d003000055a7 */ /* 0x0008e200080211ff */
[----:B------:R-:W-:Y:S02]  /*65e0*/  P2R R69, PR, RZ, 0x20 ;  /* 0x00000020ff457803 */ /* 0x000fe40000000000 */
[----:B------:R-:W-:Y:S01]  /*65f0*/  USEL UR5, UR8, UR5, !UP0 ;  /* 0x0000000508057287 */ /* 0x000fe2000c000000 */
[----:B------:R-:W-:Y:S01]  /*6600*/  LOP3.LUT R5, R5, 0x1, RZ, 0xc0, !PT ;  /* 0x0000000105057812 */ /* 0x000fe200078ec0ff */
[----:B------:R-:W-:Y:S04]  /*6610*/  UISETP.NE.AND UP0, UPT, UR9, 0x1, UPT ;  /* 0x000000010900788c */ /* 0x000fe8000bf05270 */
[----:B------:R-:W-:Y:S02]  /*6620*/  IMAD R7, RZ, RZ, -UR5 ;  /* 0x80000005ff077e24 */ /* 0x000fe4000f8e02ff */
[----:B------:R-:W-:Y:S02]  /*6630*/  IMAD.U32 R66, RZ, RZ, UR5 ;  /* 0x00000005ff427e24 */ /* 0x000fe4000f8e00ff */
[----:B------:R-:W-:Y:S01]  /*6640*/  IMAD R67, R7, UR10, R67 ;  /* 0x0000000a07437c24 */ /* 0x000fe2000f8e0243 */
[----:B----4-:R-:W-:Y:S04]  /*6650*/  SHF.L.U32 R3, R47, 0x1f, RZ ;  /* 0x0000001f2f037819 */ /* 0x010fe800000006ff */
[----:B------:R4:W4:Y:S01]  /*6660*/  SYNCS.PHASECHK.TRANS64.TRYWAIT P0, [R27+URZ+0x120], R3 ;  /* 0x000120031b0075a7 */ /* 0x00092200080011ff */
[----:B-1----:R-:W-:Y:S07]  /*6670*/  UIMAD.WIDE.U32 UR6, UR5, UR12, URZ ;  /* 0x0000000c050672a5 */ /* 0x002fee000f8e00ff */
[----:B------:R-:W-:Y:S02]  /*6680*/  UMOV UR4, UR7 ;  /* 0x0000000700047c82 */ /* 0x000fe40008000000 */
[----:B------:R-:W-:Y:S04]  /*6690*/  USHF.R.U32.HI UR4, URZ, UR13, UR4 ;  /* 0x0000000dff047299 */ /* 0x000fe80008011604 */
[----:B------:R-:W-:Y:S02]  /*66a0*/  USEL UR4, UR5, UR4, !UP0 ;  /* 0x0000000405047287 */ /* 0x000fe4000c000000 */
[----:B------:R-:W-:Y:S02]  /*66b0*/  UISETP.NE.AND UP0, UPT, UR14, 0x1, UPT ;  /* 0x000000010e00788c */ /* 0x000fe4000bf05270 */
[----:B------:R-:W-:Y:S02]  /*66c0*/  UIMAD.WIDE.U32 UR6, UR4, UR15, URZ ;  /* 0x0000000f040672a5 */ /* 0x000fe4000f8e00ff */
[----:B------:R-:W-:Y:S02]  /*66d0*/  IMAD.U32 R65, RZ, RZ, UR4 ;  /* 0x00000004ff417e24 */ /* 0x000fe4000f8e00ff */
[----:B------:R-:W-:Y:S01]  /*66e0*/  PLOP3.LUT P2, PT, PT, PT, UP0, 0x80, 0x8 ;  /* 0x000000000008781c */ /* 0x000fe20003f4f008 */
[----:B------:R-:W-:Y:S02]  /*66f0*/  IMAD R6, RZ, RZ, -UR4 ;  /* 0x80000004ff067e24 */ /* 0x000fe4000f8e02ff */
[----:B------:R-:W-:Y:S01]  /*6700*/  UMOV UR6, UR7 ;  /* 0x0000000700067c82 */ /* 0x000fe20008000000 */
[----:B------:R-:W-:Y:S01]  /*6710*/  IMAD.U32 R64, RZ, RZ, UR4 ;  /* 0x00000004ff407e24 */ /* 0x000fe2000f8e00ff */
[----:B--2---:R-:W-:Y:S01]  /*6720*/  USHF.R.U32.HI UR6, URZ, UR11, UR6 ;  /* 0x0000000bff067299 */ /* 0x004fe20008011606 */
[----:B------:R-:W-:Y:S05]  /*6730*/  IMAD R66, R6, UR9, R66 ;  /* 0x0000000906427c24 */ /* 0x000fea000f8e0242 */
[----:B------:R-:W-:Y:S02]  /*6740*/  SEL R65, R65, UR6, !P2 ;  /* 0x0000000641417c07 */ /* 0x000fe4000d000000 */
[----:B------:R-:W-:Y:S03]  /*6750*/  ISETP.NE.U32.AND P2, PT, R5, 0x1, PT ;  /* 0x000000010500780c */ /* 0x000fe60003f45070 */
[----:B------:R-:W-:Y:S01]  /*6760*/  IMAD.MOV R4, RZ, RZ, -R65 ;  /* 0x000000ffff047224 */ /* 0x000fe200078e0a41 */
[----:B------:R-:W-:Y:S03]  /*6770*/  P2R R74, PR, RZ, 0x4 ;  /* 0x00000004ff4a7803 */ /* 0x000fe60000000000 */
[----:B------:R-:W-:Y:S01]  /*6780*/  IMAD R64, R4, UR14, R64 ;  /* 0x0000000e04407c24 */ /* 0x000fe2000f8e0240 */
[----:B---3--:R-:W-:Y:S01]  /*6790*/  @P5 SEL R73, RZ, 0x1, !P1 ;  /* 0x00000001ff495807 */ /* 0x008fe20004800000 */
[----:B------:R-:W-:Y:S06]  /*67a0*/  @!P5 BRA `(.L_x_89) ;  /* 0x00000000006cd947 */ /* 0x000fec0003800000 */
[----:B------:R-:W-:Y:S01]  /*67b0*/  HFMA2 R31, -RZ, RZ, 0, 0 ;  /* 0x00000000ff1f7431 */ /* 0x000fe200000001ff */
[----:B------:R-:W-:Y:S01]  /*67c0*/  ISETP.NE.AND P1, PT, R73, RZ, PT ;  /* 0x000000ff4900720c */ /* 0x000fe20003f25270 */
[----:B------:R-:W-:Y:S01]  /*67d0*/  IMAD.U32 R2, RZ, RZ, UR50 ;  /* 0x00000032ff027e24 */ /* 0x000fe2000f8e00ff */
[----:B------:R-:W-:Y:S11]  /*67e0*/  BSSY B0, `(.L_x_90) ;  /* 0x0000005000007945 */ /* 0x000ff60003800000 */
[----:B------:R-:W-:Y:S05]  /*67f0*/  @P1 BRA `(.L_x_91) ;  /* 0x00000000000c1947 */ /* 0x000fea0003800000 */
[----:B------:R-:W-:Y:S04]  /*6800*/  SHF.L.U32 R4, R71, 0x1f, RZ ;  /* 0x0000001f47047819 */ /* 0x000fe800000006ff */
[----:B------:R-:W1:Y:S02]  /*6810*/  SYNCS.PHASECHK.TRANS64.TRYWAIT P1, [R0+URZ+0xd0], R4 ;  /* 0x0000d004000075a7 */ /* 0x000e6400080211ff */
[----:B-1----:R-:W-:Y:S05]  /*6820*/  @!P1 BRA `(.L_x_92) ;  /* 0x0000002000489947 */ /* 0x002fea0003800000 */
.L_x_91:
[----:B------:R-:W-:Y:S05]  /*6830*/  BSYNC B0 ;  /* 0x0000000000007941 */ /* 0x000fea0003800000 */
.L_x_90:
[----:B------:R-:W-:Y:S01]  /*6840*/  ISETP.NE.AND P1, PT, R74, RZ, PT ;  /* 0x000000ff4a00720c */ /* 0x000fe20003f25270 */
[----:B------:R-:W-:Y:S01]  /*6850*/  IMAD.MOV.U32 R30, RZ, RZ, RZ ;  /* 0x000000ffff1e7224 */ /* 0x000fe200078e00ff */
[----:B------:R-:W-:Y:S02]  /*6860*/  CS2R R28, SRZ ;  /* 0x00000000001c7805 */ /* 0x000fe4000001ff00 */
[----:B------:R-:W-:Y:S02]  /*6870*/  CS2R R38, SRZ ;  /* 0x0000000000267805 */ /* 0x000fe4000001ff00 */
[----:B------:R-:W-:Y:S07]  /*6880*/  CS2R R36, SRZ ;  /* 0x0000000000247805 */ /* 0x000fee000001ff00 */
[----:B------:R-:W-:Y:S01]  /*6890*/  @P1 IMAD R2, R2, 0x800, R49 ;  /* 0x0000080002021824 */ /* 0x000fe200078e0231 */
[----:B------:R-:W-:Y:S05]  /*68a0*/  @P1 WARPSYNC.ALL ;  /* 0x0000000000001948 */ /* 0x000fea0003800000 */
[----:B------:R-:W-:Y:S01]  /*68b0*/  @P1 LEA R2, R2, UR49, 0x1 ;  /* 0x0000003102021c11 */ /* 0x000fe2000f8e08ff */
[----:B------:R-:W-:Y:S04]  /*68c0*/  UIADD3 UR4, UPT, UPT, UR50, 0x1, URZ ;  /* 0x0000000132047890 */ /* 0x000fe8000fffe0ff */
[----:B------:R-:W2:Y:S01]  /*68d0*/  @P1 LDSM.16.M88.4 R28, [R2+0x200] ;  /* 0x00020000021c183b */ /* 0x000ea20000000200 */
[----:B-1----:R-:W-:Y:S01]  /*68e0*/  @P1 IMAD R0, R63, 0x2, R2 ;  /* 0x000000023f001824 */ /* 0x002fe200078e0202 */
[----:B------:R-:W-:Y:S04]  /*68f0*/  UISETP.NE.AND UP0, UPT, UR4, 0x3, UPT ;  /* 0x000000030400788c */ /* 0x000fe8000bf05270 */
[----:B------:R1:W3:Y:S01]  /*6900*/  @P1 LDSM.16.M88.4 R36, [R0+0x200] ;  /* 0x000200000024183b */ /* 0x0002e20000000200 */
[----:B------:R-:W-:Y:S01]  /*6910*/  USEL UR4, UR4, URZ, UP0 ;  /* 0x000000ff04047287 */ /* 0x000fe20008000000 */
[----:B------:R-:W-:Y:S05]  /*6920*/  PLOP3.LUT P1, PT, PT, PT, UP0, 0x80, 0x8 ;  /* 0x000000000008781c */ /* 0x000fea0003f2f008 */
[----:B------:R-:W-:Y:S01]  /*6930*/  IMAD.U32 R72, RZ, RZ, UR4 ;  /* 0x00000004ff487e24 */ /* 0x000fe2000f8e00ff */
[----:B-1----:R-:W-:Y:S04]  /*6940*/  SEL R0, RZ, 0x1, P1 ;  /* 0x00000001ff007807 */ /* 0x002fe80000800000 */
[----:B------:R-:W-:Y:S02]  /*6950*/  LOP3.LUT R71, R71, R0, RZ, 0x3c, !PT ;  /* 0x0000000047477212 */ /* 0x000fe400078e3cff */
.L_x_89:
[----:B------:R-:W-:Y:S05]  /*6960*/  BSYNC B1 ;  /* 0x0000000000017941 */ /* 0x000fea0003800000 */
.L_x_88:
[----:B------:R-:W-:Y:S04]  /*6970*/  SHF.R.U32.HI R0, RZ, 0x15, R25 ;  /* 0x00000015ff007819 */ /* 0x000fe80000011619 */
[----:B------:R-:W-:Y:S01]  /*6980*/  LOP3.LUT P1, RZ, R0, 0x3, R52, 0x48, !PT ;  /* 0x0000000300ff7812 */ /* 0x000fe20007824834 */
[----:B------:R-:W-:Y:S01]  /*6990*/  @!UPT UIADD3 URZ, UPT, UPT, URZ, URZ, URZ ;  /* 0x000000fffffff290 */ /* 0x000fe2000fffe0ff */
[----:B----4-:R-:W-:Y:S11]  /*69a0*/  @P0 BRA `(.L_x_93) ;  /* 0x0000000000080947 */ /* 0x010ff60003800000 */
[----:B------:R-:W1:Y:S02]  /*69b0*/  SYNCS.PHASECHK.TRANS64.TRYWAIT P0, [R27+URZ+0x120], R3 ;  /* 0x000120031b0075a7 */ /* 0x000e6400080011ff */
[----:B-1----:R-:W-:Y:S05]  /*69c0*/  @!P0 BRA `(.L_x_94) ;  /* 0x0000001c00f48947 */ /* 0x002fea0003800000 */
.L_x_93:
[----:B------:R-:W-:Y:S05]  /*69d0*/  @!P1 BRA `(.L_x_95) ;  /* 0x0000000000409947 */ /* 0x000fea0003800000 */
[----:B------:R-:W4:Y:S01]  /*69e0*/  LDCU.64 UR8, c[0x4][0x70] ;  /* 0x01000e00ff0877ac */ /* 0x000f220008000a00 */
[----:B-1----:R-:W-:Y:S01]  /*69f0*/  MOV R3, 0x0 ;  /* 0x0000000000037802 */ /* 0x002fe20000000f00 */
[----:B------:R-:W-:Y:S02]  /*6a00*/  HFMA2 R12, -RZ, RZ, 0, 5.9604644775390625e-08 ;  /* 0x00000001ff0c7431 */ /* 0x000fe400000001ff */
[----:B------:R-:W-:Y:S02]  /*6a10*/  IMAD.MOV.U32 R8, RZ, RZ, 0x192 ;  /* 0x00000192ff087424 */ /* 0x000fe400078e00ff */
[----:B------:R-:W-:Y:S01]  /*6a20*/  IMAD.MOV.U32 R13, RZ, RZ, RZ ;  /* 0x000000ffff0d7224 */ /* 0x000fe200078e00ff */
[----:B------:R-:W1:Y:S01]  /*6a30*/  LDCU.64 UR6, c[0x4][0x78] ;  /* 0x01000f00ff0677ac */ /* 0x000e620008000a00 */
[----:B------:R-:W2:Y:S01]  /*6a40*/  LDC.64 R2, c[0x4][R3] ;  /* 0x0100000003027b82 */ /* 0x000ea20000000a00 */
[----:B------:R-:W5:Y:S01]  /*6a50*/  LDCU.64 UR4, c[0x4][0x10] ;  /* 0x01000200ff0477ac */ /* 0x000f620008000a00 */
[----:B----4-:R-:W-:Y:S01]  /*6a60*/  MOV R5, UR9 ;  /* 0x0000000900057c02 */ /* 0x010fe20008000f00 */
[----:B------:R-:W-:Y:S01]  /*6a70*/  IMAD.U32 R4, RZ, RZ, UR8 ;  /* 0x00000008ff047e24 */ /* 0x000fe2000f8e00ff */
[----:B-1----:R-:W-:Y:S01]  /*6a80*/  MOV R7, UR7 ;  /* 0x0000000700077c02 */ /* 0x002fe20008000f00 */
[----:B------:R-:W-:Y:S01]  /*6a90*/  IMAD.U32 R6, RZ, RZ, UR6 ;  /* 0x00000006ff067e24 */ /* 0x000fe2000f8e00ff */
[----:B-----5:R-:W-:Y:S01]  /*6aa0*/  MOV R11, UR5 ;  /* 0x00000005000b7c02 */ /* 0x020fe20008000f00 */
[----:B------:R-:W-:Y:S02]  /*6ab0*/  IMAD.U32 R10, RZ, RZ, UR4 ;  /* 0x00000004ff0a7e24 */ /* 0x000fe4000f8e00ff */
[----:B------:R-:W-:Y:S07]  /*6ac0*/  LEPC R20, `(.L_x_95) ;  /* 0x000000001014794e */ /* 0x000fee0000000000 */
[----:B--23--:R-:W-:Y:S05]  /*6ad0*/  CALL.ABS.NOINC R2 ;  /* 0x0000000002007343 */ /* 0x00cfea0003c00000 */
.L_x_95:
[----:B------:R-:W-:Y:S05]  /*6ae0*/  WARPSYNC.ALL ;  /* 0x0000000000007948 */ /* 0x000fea0003800000 */
[----:B------:R-:W-:Y:S01]  /*6af0*/  R2UR UR4, R25 ;  /* 0x00000000190472ca */ /* 0x000fe200000e0000 */
[----:B-12---:R-:W-:Y:S01]  /*6b00*/  HADD2.F32 R3, -RZ, R28.H0_H0 ;  /* 0x2000001cff037230 */ /* 0x006fe20000004100 */
[----:B------:R-:W-:Y:S01]  /*6b10*/  SHF.L.U32 R70, R63, 0x1, RZ ;  /* 0x000000013f467819 */ /* 0x000fe200000006ff */
[----:B------:R-:W-:Y:S01]  /*6b20*/  HADD2.F32 R20, -RZ, R30.H0_H0 ;  /* 0x2000001eff147230 */ /* 0x000fe20000004100 */
[----:B------:R-:W-:Y:S01]  /*6b30*/  ISETP.NE.AND P0, PT, R50, RZ, PT ;  /* 0x000000ff3200720c */ /* 0x000fe20003f05270 */
[----:B------:R-:W-:Y:S08]  /*6b40*/  BSSY.RECONVERGENT B0, `(.L_x_96) ;  /* 0x0000051000007945 */ /* 0x000ff00003800200 */
[----:B------:R-:W1:Y:S02]  /*6b50*/  LDTM.16dp256bit.x4 R4, tmem[UR4] ;  /* 0x00000004000479ee */ /* 0x000e640008120000 */
[C---:B-1----:R-:W-:Y:S01]  /*6b60*/  FMUL R0, R24.reuse, R4 ;  /* 0x0000000418007220 */ /* 0x042fe20000400000 */
[----:B------:R-:W-:Y:S02]  /*6b70*/  HADD2.F32 R4, -RZ, R28.H1_H1 ;  /* 0x3000001cff047230 */ /* 0x000fe40000004100 */
[----:B------:R-:W-:Y:S01]  /*6b80*/  FMUL R2, R24, R5 ;  /* 0x0000000518027220 */ /* 0x000fe20000400000 */
[--C-:B------:R-:W-:Y:S02]  /*6b90*/  HADD2.F32 R5, -RZ, R29.reuse.H0_H0 ;  /* 0x2000001dff057230 */ /* 0x100fe40000004100 */
[----:B------:R-:W-:Y:S01]  /*6ba0*/  FFMA R0, R26, R3, R0 ;  /* 0x000000031a007223 */ /* 0x000fe20000000000 */
[----:B------:R-:W-:Y:S01]  /*6bb0*/  FMUL R3, R24, R6 ;  /* 0x0000000618037220 */ /* 0x000fe20000400000 */
[----:B------:R-:W-:Y:S02]  /*6bc0*/  HADD2.F32 R6, -RZ, R29.H1_H1 ;  /* 0x3000001dff067230 */ /* 0x000fe40000004100 */
[----:B------:R-:W-:Y:S01]  /*6bd0*/  FFMA R2, R26, R4, R2 ;  /* 0x000000041a027223 */ /* 0x000fe20000000002 */
[----:B------:R-:W-:Y:S01]  /*6be0*/  FMUL R7, R24, R7 ;  /* 0x0000000718077220 */ /* 0x000fe20000400000 */
[----:B------:R-:W-:Y:S01]  /*6bf0*/  FFMA R3, R26, R5, R3 ;  /* 0x000000051a037223 */ /* 0x000fe20000000003 */
[C---:B------:R-:W-:Y:S01]  /*6c00*/  FMUL R4, R24.reuse, R8 ;  /* 0x0000000818047220 */ /* 0x040fe20000400000 */
[----:B------:R-:W-:Y:S01]  /*6c10*/  FMUL R5, R24, R9 ;  /* 0x0000000918057220 */ /* 0x000fe20000400000 */
[----:B------:R-:W-:Y:S01]  /*6c20*/  F2FP.F16.F32.PACK_AB R32, R2, R0 ;  /* 0x000000000220723e */ /* 0x000fe200000000ff */
[C---:B------:R-:W-:Y:S01]  /*6c30*/  FFMA R7, R26.reuse, R6, R7 ;  /* 0x000000061a077223 */ /* 0x040fe20000000007 */
[----:B------:R-:W-:Y:S02]  /*6c40*/  HADD2.F32 R0, -RZ, R30.H1_H1 ;  /* 0x3000001eff007230 */ /* 0x000fe40000004100 */
[----:B------:R-:W-:Y:S01]  /*6c50*/  FFMA R4, R26, R20, R4 ;  /* 0x000000141a047223 */ /* 0x000fe20000000004 */
[--C-:B------:R-:W-:Y:S02]  /*6c60*/  HADD2.F32 R2, -RZ, R31.reuse.H0_H0 ;  /* 0x2000001fff027230 */ /* 0x100fe40000004100 */
[----:B------:R-:W-:Y:S01]  /*6c70*/  FMUL R6, R24, R10 ;  /* 0x0000000a18067220 */ /* 0x000fe20000400000 */
[----:B------:R-:W-:Y:S01]  /*6c80*/  F2FP.F16.F32.PACK_AB R33, R7, R3 ;  /* 0x000000030721723e */ /* 0x000fe200000000ff */
[----:B------:R-:W-:Y:S02]  /*6c90*/  HADD2.F32 R3, -RZ, R31.H1_H1 ;  /* 0x3000001fff037230 */ /* 0x000fe40000004100 */
[----:B------:R-:W-:Y:S01]  /*6ca0*/  FFMA R5, R26, R0, R5 ;  /* 0x000000001a057223 */ /* 0x000fe20000000005 */
[C---:B------:R-:W-:Y:S01]  /*6cb0*/  FMUL R11, R24.reuse, R11 ;  /* 0x0000000b180b7220 */ /* 0x040fe20000400000 */
[--C-:B---3--:R-:W-:Y:S02]  /*6cc0*/  HADD2.F32 R7, -RZ, R36.reuse.H0_H0 ;  /* 0x20000024ff077230 */ /* 0x108fe40000004100 */
[C---:B------:R-:W-:Y:S01]  /*6cd0*/  FMUL R8, R24.reuse, R12 ;  /* 0x0000000c18087220 */ /* 0x040fe20000400000 */
[----:B------:R-:W-:Y:S02]  /*6ce0*/  HADD2.F32 R0, -RZ, R36.H1_H1 ;  /* 0x30000024ff007230 */ /* 0x000fe40000004100 */
[----:B------:R-:W-:Y:S01]  /*6cf0*/  FMUL R9, R24, R13 ;  /* 0x0000000d18097220 */ /* 0x000fe20000400000 */
[C---:B------:R-:W-:Y:S01]  /*6d00*/  FFMA R6, R26.reuse, R2, R6 ;  /* 0x000000021a067223 */ /* 0x040fe20000000006 */
[C---:B------:R-:W-:Y:S01]  /*6d10*/  FFMA R11, R26.reuse, R3, R11 ;  /* 0x000000031a0b7223 */ /* 0x040fe2000000000b */
[C---:B------:R-:W-:Y:S01]  /*6d20*/  FFMA R8, R26.reuse, R7, R8 ;  /* 0x000000071a087223 */ /* 0x040fe20000000008 */
[----:B------:R-:W-:Y:S01]  /*6d30*/  FFMA R9, R26, R0, R9 ;  /* 0x000000001a097223 */ /* 0x000fe20000000009 */
[--C-:B------:R-:W-:Y:S02]  /*6d40*/  HADD2.F32 R2, -RZ, R37.reuse.H0_H0 ;  /* 0x20000025ff027230 */ /* 0x100fe40000004100 */
[C---:B------:R-:W-:Y:S01]  /*6d50*/  FMUL R10, R24.reuse, R14 ;  /* 0x0000000e180a7220 */ /* 0x040fe20000400000 */
[----:B------:R-:W-:Y:S02]  /*6d60*/  HADD2.F32 R0, -RZ, R37.H1_H1 ;  /* 0x30000025ff007230 */ /* 0x000fe40000004100 */
[----:B------:R-:W-:Y:S01]  /*6d70*/  FMUL R15, R24, R15 ;  /* 0x0000000f180f7220 */ /* 0x000fe20000400000 */
[----:B------:R-:W-:Y:S01]  /*6d80*/  F2FP.F16.F32.PACK_AB R34, R5, R4 ;  /* 0x000000040522723e */ /* 0x000fe200000000ff */
[----:B------:R-:W-:Y:S01]  /*6d90*/  FFMA R10, R26, R2, R10 ;  /* 0x000000021a0a7223 */ /* 0x000fe2000000000a */
[----:B------:R-:W-:Y:S01]  /*6da0*/  FMUL R12, R24, R16 ;  /* 0x00000010180c7220 */ /* 0x000fe20000400000 */
[----:B------:R-:W-:Y:S01]  /*6db0*/  FFMA R15, R26, R0, R15 ;  /* 0x000000001a0f7223 */ /* 0x000fe2000000000f */
[--C-:B------:R-:W-:Y:S01]  /*6dc0*/  HADD2.F32 R0, -RZ, R38.reuse.H0_H0 ;  /* 0x20000026ff007230 */ /* 0x100fe20000004100 */
[----:B------:R-:W-:Y:S01]  /*6dd0*/  MOV R5, UR50 ;  /* 0x0000003200057c02 */ /* 0x000fe20008000f00 */
[----:B------:R-:W-:Y:S02]  /*6de0*/  HADD2.F32 R2, -RZ, R38.H1_H1 ;  /* 0x30000026ff027230 */ /* 0x000fe40000004100 */
[C---:B------:R-:W-:Y:S01]  /*6df0*/  FMUL R13, R24.reuse, R17 ;  /* 0x00000011180d7220 */ /* 0x040fe20000400000 */
[--C-:B------:R-:W-:Y:S02]  /*6e00*/  HADD2.F32 R3, -RZ, R39.reuse.H0_H0 ;  /* 0x20000027ff037230 */ /* 0x100fe40000004100 */
[C---:B------:R-:W-:Y:S01]  /*6e10*/  FMUL R14, R24.reuse, R18 ;  /* 0x00000012180e7220 */ /* 0x040fe20000400000 */
[----:B------:R-:W-:Y:S02]  /*6e20*/  HADD2.F32 R4, -RZ, R39.H1_H1 ;  /* 0x30000027ff047230 */ /* 0x000fe40000004100 */
[----:B------:R-:W-:Y:S01]  /*6e30*/  FMUL R19, R24, R19 ;  /* 0x0000001318137220 */ /* 0x000fe20000400000 */
[C---:B------:R-:W-:Y:S01]  /*6e40*/  FFMA R12, R26.reuse, R0, R12 ;  /* 0x000000001a0c7223 */ /* 0x040fe2000000000c */
[----:B------:R-:W-:Y:S01]  /*6e50*/  LEA R5, R5, R49, 0xb ;  /* 0x0000003105057211 */ /* 0x000fe200078e58ff */
[C---:B------:R-:W-:Y:S01]  /*6e60*/  FFMA R13, R26.reuse, R2, R13 ;  /* 0x000000021a0d7223 */ /* 0x040fe2000000000d */
[C---:B------:R-:W-:Y:S01]  /*6e70*/  FFMA R14, R26.reuse, R3, R14 ;  /* 0x000000031a0e7223 */ /* 0x040fe2000000000e */
[----:B------:R-:W-:Y:S01]  /*6e80*/  FFMA R19, R26, R4, R19 ;  /* 0x000000041a137223 */ /* 0x000fe20000000013 */
[----:B------:R-:W-:Y:S02]  /*6e90*/  F2FP.F16.F32.PACK_AB R35, R11, R6 ;  /* 0x000000060b23723e */ /* 0x000fe400000000ff */
[----:B------:R-:W-:Y:S02]  /*6ea0*/  LEA R5, R5, UR49, 0x1 ;  /* 0x0000003105057c11 */ /* 0x000fe4000f8e08ff */
[----:B------:R-:W-:Y:S02]  /*6eb0*/  F2FP.F16.F32.PACK_AB R8, R9, R8 ;  /* 0x000000080908723e */ /* 0x000fe400000000ff */
[----:B------:R-:W-:Y:S01]  /*6ec0*/  F2FP.F16.F32.PACK_AB R9, R15, R10 ;  /* 0x0000000a0f09723e */ /* 0x000fe200000000ff */
[----:B------:R1:W-:Y:S01]  /*6ed0*/  STSM.16.M88.4 [R5+0x200], R32 ;  /* 0x0002002005007844 */ /* 0x0003e20000000200 */
[----:B------:R-:W-:Y:S02]  /*6ee0*/  F2FP.F16.F32.PACK_AB R10, R13, R12 ;  /* 0x0000000c0d0a723e */ /* 0x000fe400000000ff */
[----:B------:R-:W-:Y:S02]  /*6ef0*/  F2FP.F16.F32.PACK_AB R11, R19, R14 ;  /* 0x0000000e130b723e */ /* 0x000fe400000000ff */
[----:B------:R-:W-:Y:S05]  /*6f00*/  IADD3 R0, PT, PT, R70, 0x200, R5 ;  /* 0x0000020046007810 */ /* 0x000fea0007ffe005 */
[----:B------:R1:W-:Y:S01]  /*6f10*/  STSM.16.M88.4 [R0], R8 ;  /* 0x0000000800007844 */ /* 0x0003e20000000200 */
[----:B------:R-:W-:Y:S01]  /*6f20*/  @!PT LDS RZ, [RZ] ;  /* 0x00000000fffff984 */ /* 0x000fe20000000800 */
[----:B------:R-:W-:Y:S01]  /*6f30*/  @!PT LDS RZ, [RZ] ;  /* 0x00000000fffff984 */ /* 0x000fe20000000800 */
[----:B------:R-:W-:Y:S01]  /*6f40*/  @!PT LDS RZ, [RZ] ;  /* 0x00000000fffff984 */ /* 0x000fe20000000800 */
[----:B------:R-:W-:Y:S01]  /*6f50*/  @!PT LDS RZ, [RZ] ;  /* 0x00000000fffff984 */ /* 0x000fe20000000800 */
[----:B------:R2:W-:Y:S07]  /*6f60*/  MEMBAR.ALL.CTA ;  /* 0x0000000000007992 */ /* 0x0005ee0000008000 */
[----:B--2---:R-:W2:Y:S02]  /*6f70*/  FENCE.VIEW.ASYNC.S ;  /* 0x00000000000073c6 */ /* 0x004ea40000000000 */
[----:B--2---:R-:W-:Y:S06]  /*6f80*/  BAR.SYNC.DEFER_BLOCKING 0x1, 0x80 ;  /* 0x0042000000007b1d */ /* 0x004fec0000010000 */
[----:B------:R-:W-:Y:S05]  /*6f90*/  @P0 BRA `(.L_x_97) ;  /* 0x00000000002c0947 */ /* 0x000fea0003800000 */
[----:B------:R-:W2:Y:S01]  /*6fa0*/  LDCU.64 UR6, c[0x0][0x348] ;  /* 0x00006900ff0677ac */ /* 0x000ea20008000a00 */
[----:B------:R-:W-:Y:S02]  /*6fb0*/  R2UR UR42, R67 ;  /* 0x00000000432a72ca */ /* 0x000fe400000e0000 */
[----:B------:R-:W-:Y:S01]  /*6fc0*/  R2UR UR43, R66 ;  /* 0x00000000422b72ca */ /* 0x000fe200000e0000 */
[----:B------:R-:W-:Y:S01]  /*6fd0*/  ULEA UR5, UR50, UR49, 0xc ;  /* 0x0000003132057291 */ /* 0x000fe2000f8e60ff */
[----:B------:R-:W-:Y:S02]  /*6fe0*/  R2UR UR44, R64 ;  /* 0x00000000402c72ca */ /* 0x000fe400000e0000 */
[----:B------:R-:W-:Y:S01]  /*6ff0*/  R2UR UR45, R65 ;  /* 0x00000000412d72ca */ /* 0x000fe200000e0000 */
[----:B------:R-:W-:Y:S02]  /*7000*/  UIADD3 UR40, UPT, UPT, UR5, 0x200, URZ ;  /* 0x0000020005287890 */ /* 0x000fe4000fffe0ff */
[----:B--2---:R-:W-:Y:S04]  /*7010*/  UIADD3 UR4, UP0, UPT, UR6, 0x780, URZ ;  /* 0x0000078006047890 */ /* 0x004fe8000ff1e0ff */
[----:B------:R-:W-:Y:S09]  /*7020*/  UIADD3.X UR5, UPT, UPT, URZ, UR7, URZ, UP0, !UPT ;  /* 0x00000007ff057290 */ /* 0x000ff200087fe4ff */
[----:B------:R2:W-:Y:S02]  /*7030*/  UTMASTG.5D.IM2COL [UR40], [UR4] ;  /* 0x00000028040073b5 */ /* 0x0005e40008060000 */
[----:B--2---:R0:W-:Y:S02]  /*7040*/  UTMACMDFLUSH ;  /* 0x00000000000079b7 */ /* 0x0041e40000000000 */
.L_x_97:
[----:B------:R-:W-:Y:S05]  /*7050*/  BSYNC.RECONVERGENT B0 ;  /* 0x0000000000007941 */ /* 0x000fea0003800200 */
.L_x_96:
[----:B------:R-:W-:Y:S01]  /*7060*/  UIADD3 UR42, UPT, UPT, UR50, 0x1, URZ ;  /* 0x00000001322a7890 */ /* 0x000fe2000fffe0ff */
[----:B------:R-:W-:Y:S03]  /*7070*/  BSSY.RECONVERGENT B0, `(.L_x_98) ;  /* 0x0000005000007945 */ /* 0x000fe60003800200 */
[----:B------:R-:W-:Y:S04]  /*7080*/  UISETP.NE.AND UP0, UPT, UR42, 0x3, UPT ;  /* 0x000000032a00788c */ /* 0x000fe8000bf05270 */
[----:B------:R-:W-:Y:S01]  /*7090*/  USEL UR40, UR42, URZ, UP0 ;  /* 0x000000ff2a287287 */ /* 0x000fe20008000000 */
[----:B------:R-:W-:Y:S11]  /*70a0*/  @P0 BRA `(.L_x_99) ;  /* 0x0000000000040947 */ /* 0x000ff60003800000 */
[----:B------:R-:W-:Y:S04]  /*70b0*/  DEPBAR.LE SB0, 0x1 ;  /* 0x000080400000791a */ /* 0x000fe80000000000 */
.L_x_99:
[----:B------:R-:W-:Y:S05]  /*70c0*/  BSYNC.RECONVERGENT B0 ;  /* 0x0000000000007941 */ /* 0x000fea0003800200 */
.L_x_98:
[----:B------:R-:W-:Y:S01]  /*70d0*/  BAR.SYNC.DEFER_BLOCKING 0x1, 0x80 ;  /* 0x0042000000007b1d */ /* 0x000fe20000010000 */
[----:B------:R-:W-:Y:S01]  /*70e0*/  ISETP.NE.AND P1, PT, R69, RZ, PT ;  /* 0x000000ff4500720c */ /* 0x000fe20003f25270 */
[----:B------:R-:W-:Y:S01]  /*70f0*/  UISETP.NE.AND UP0, UPT, UR52, URZ, UPT ;  /* 0x000000ff3400728c */ /* 0x000fe2000bf05270 */
[----:B------:R-:W-:Y:S11]  /*7100*/  LEA R3, R72, UR49, 0x3 ;  /* 0x0000003148037c11 */ /* 0x000ff6000f8e18ff */
[----:B------:R-:W-:Y:S01]  /*7110*/  @P1 SHF.L.U32 R4, R71, 0x1f, RZ ;  /* 0x0000001f47041819 */ /* 0x000fe200000006ff */
[----:B------:R-:W-:Y:S06]  /*7120*/  BRA.U !UP0, `(.L_x_100) ;  /* 0x0000000108287547 */ /* 0x000fec000b800000 */
[----:B-1----:R-:W1:Y:S01]  /*7130*/  S2R R0, SR_CgaCtaId ;  /* 0x0000000000007919 */ /* 0x002e620000008800 */
[----:B------:R-:W-:Y:S05]  /*7140*/  IMAD.U32 R2, RZ, RZ, UR53 ;  /* 0x00000035ff027e24 */ /* 0x000fea000f8e00ff */
[C---:B------:R-:W-:Y:S01]  /*7150*/  @P1 LEA R5, R2.reuse, UR49, 0x3 ;  /* 0x0000003102051c11 */ /* 0x040fe2000f8e18ff */
[----:B------:R-:W-:Y:S04]  /*7160*/  VIADD R2, R2, 0x1 ;  /* 0x0000000102027836 */ /* 0x000fe80000000000 */
[----:B------:R-:W-:Y:S01]  /*7170*/  @P1 VIADD R5, R5, 0xe8 ;  /* 0x000000e805051836 */ /* 0x000fe20000000000 */
[C---:B------:R-:W-:Y:S04]  /*7180*/  ISETP.NE.AND P0, PT, R2.reuse, 0x3, PT ;  /* 0x000000030200780c */ /* 0x040fe80003f05270 */
[----:B------:R-:W-:Y:S04]  /*7190*/  SEL R2, R2, RZ, P0 ;  /* 0x000000ff02027207 */ /* 0x000fe80000000000 */
[----:B------:R-:W-:Y:S02]  /*71a0*/  R2UR UR53, R2 ;  /* 0x00000000023572ca */ /* 0x000fe400000e0000 */
[----:B-1----:R-:W-:Y:S04]  /*71b0*/  @P1 PRMT R0, R0, 0x654, R5 ;  /* 0x0000065400001816 */ /* 0x002fe80000000005 */
[----:B------:R2:W-:Y:S09]  /*71c0*/  @P1 SYNCS.ARRIVE.TRANS64.RED.A1T0 RZ, [R0+URZ], RZ ;  /* 0x000000ff00ff19a7 */ /* 0x0005f200081004ff */
.L_x_100:
[----:B------:R-:W3:Y:S01]  /*71d0*/  @P1 SYNCS.PHASECHK.TRANS64.TRYWAIT P0, [R3+URZ+0xd0], R4 ;  /* 0x0000d004030015a7 */ /* 0x000ee200080011ff */
[----:B------:R-:W-:Y:S01]  /*71e0*/  BSSY B1, `(.L_x_101) ;  /* 0x0000013000017945 */ /* 0x000fe20003800000 */
[----:B---3--:R-:W-:Y:S03]  /*71f0*/  @P1 SEL R73, RZ, 0x1, !P0 ;  /* 0x00000001ff491807 */ /* 0x008fe60004000000 */
[----:B------:R-:W-:Y:S05]  /*7200*/  @!P1 BRA `(.L_x_102) ;  /* 0x0000000000409947 */ /* 0x000fea0003800000 */
[----:B------:R-:W-:Y:S01]  /*7210*/  ISETP.NE.AND P1, PT, R74, RZ, PT ;  /* 0x000000ff4a00720c */ /* 0x000fe20003f25270 */
[----:B------:R-:W-:Y:S01]  /*7220*/  BSSY B0, `(.L_x_103) ;  /* 0x0000009000007945 */ /* 0x000fe20003800000 */
[----:B------:R-:W-:Y:S11]  /*7230*/  ISETP.NE.AND P0, PT, R73, RZ, PT ;  /* 0x000000ff4900720c */ /* 0x000ff60003f05270 */
[----:B------:R-:W-:Y:S05]  /*7240*/  @P1 IMAD R2, R72, 0x800, R49 ;  /* 0x0000080048021824 */ /* 0x000fea00078e0231 */
[----:B------:R-:W-:Y:S05]  /*7250*/  @P1 LEA R2, R2, UR49, 0x1 ;  /* 0x0000003102021c11 */ /* 0x000fea000f8e08ff */
[----:B-12---:R-:W-:Y:S01]  /*7260*/  @P1 IMAD.IADD R0, R70, 0x1, R2 ;  /* 0x0000000146001824 */ /* 0x006fe200078e0202 */
[----:B------:R-:W-:Y:S06]  /*7270*/  @P0 BRA `(.L_x_104) ;  /* 0x00000000000c0947 */ /* 0x000fec0003800000 */
[----:B------:R-:W-:Y:S04]  /*7280*/  SHF.L.U32 R71, R71, 0x1f, RZ ;  /* 0x0000001f47477819 */ /* 0x000fe800000006ff */
[----:B------:R-:W1:Y:S02]  /*7290*/  SYNCS.PHASECHK.TRANS64.TRYWAIT P0, [R3+URZ+0xd0], R71 ;  /* 0x0000d047030075a7 */ /* 0x000e6400080011ff */
[----:B-1----:R-:W-:Y:S05]  /*72a0*/  @!P0 BRA `(.L_x_105) ;  /* 0x0000001400d08947 */ /* 0x002fea0003800000 */
.L_x_104:
[----:B------:R-:W-:Y:S05]  /*72b0*/  BSYNC B0 ;  /* 0x0000000000007941 */ /* 0x000fea0003800000 */
.L_x_103:
[----:B------:R-:W-:Y:S11]  /*72c0*/  ISETP.NE.AND P0, PT, R74, RZ, PT ;  /* 0x000000ff4a00720c */ /* 0x000ff60003f05270 */
[----:B------:R-:W-:Y:S02]  /*72d0*/  @!UPT UIADD3 URZ, UPT, UPT, URZ, URZ, URZ ;  /* 0x000000fffffff290 */ /* 0x000fe4000fffe0ff */
[----:B------:R-:W-:Y:S05]  /*72e0*/  @P0 WARPSYNC.ALL ;  /* 0x0000000000000948 */ /* 0x000fea0003800000 */
[----:B------:R3:W4:Y:S04]  /*72f0*/  @P0 LDSM.16.M88.4 R28, [R2+0x200] ;  /* 0x00020000021c083b */ /* 0x0007280000000200 */
[----:B------:R3:W2:Y:S02]  /*7300*/  @P0 LDSM.16.M88.4 R36, [R0+0x200] ;  /* 0x000200000024083b */ /* 0x0006a40000000200 */
.L_x_102:
[----:B------:R-:W-:Y:S05]  /*7310*/  BSYNC B1 ;  /* 0x0000000000017941 */ /* 0x000fea0003800000 */
.L_x_101:
[----:B-123--:R-:W-:Y:S05]  /*7320*/  VIADD R0, R25, 0x20 ;  /* 0x0000002019007836 */ /* 0x00efea0000000000 */
[----:B------:R-:W-:Y:S04]  /*7330*/  SHF.R.U32.HI R0, RZ, 0x15, R0 ;  /* 0x00000015ff007819 */ /* 0x000fe80000011600 */
[----:B------:R-:W-:Y:S11]  /*7340*/  LOP3.LUT P0, RZ, R0, 0x3, R52, 0x48, !PT ;  /* 0x0000000300ff7812 */ /* 0x000ff60007804834 */
[----:B------:R-:W-:Y:S02]  /*7350*/  @!UPT UIADD3 URZ, UPT, UPT, URZ, URZ, URZ ;  /* 0x000000fffffff290 */ /* 0x000fe4000fffe0ff */
[----:B------:R-:W-:Y:S05]  /*7360*/  @!P0 BRA `(.L_x_106) ;  /* 0x0000000000408947 */ /* 0x000fea0003800000 */
[----:B------:R-:W1:Y:S01]  /*7370*/  LDCU.64 UR8, c[0x4][0x70] ;  /* 0x01000e00ff0877ac */ /* 0x000e620008000a00 */
[----:B------:R-:W-:Y:S01]  /*7380*/  MOV R3, 0x0 ;  /* 0x0000000000037802 */ /* 0x000fe20000000f00 */
[----:B------:R-:W-:Y:S02]  /*7390*/  HFMA2 R12, -RZ, RZ, 0, 5.9604644775390625e-08 ;  /* 0x00000001ff0c7431 */ /* 0x000fe400000001ff */
[----:B------:R-:W-:Y:S02]  /*73a0*/  IMAD.MOV.U32 R8, RZ, RZ, 0x192 ;  /* 0x00000192ff087424 */ /* 0x000fe400078e00ff */
[----:B------:R-:W-:Y:S01]  /*73b0*/  IMAD.MOV.U32 R13, RZ, RZ, RZ ;  /* 0x000000ffff0d7224 */ /* 0x000fe200078e00ff */
[----:B------:R-:W2:Y:S01]  /*73c0*/  LDCU.64 UR6, c[0x4][0x78] ;  /* 0x01000f00ff0677ac */ /* 0x000ea20008000a00 */
[----:B------:R-:W3:Y:S01]  /*73d0*/  LDC.64 R2, c[0x4][R3] ;  /* 0x0100000003027b82 */ /* 0x000ee20000000a00 */
[----:B------:R-:W5:Y:S01]  /*73e0*/  LDCU.64 UR4, c[0x4][0x10] ;  /* 0x01000200ff0477ac */ /* 0x000f620008000a00 */
[----:B-1----:R-:W-:Y:S01]  /*73f0*/  MOV R5, UR9 ;  /* 0x0000000900057c02 */ /* 0x002fe20008000f00 */
[----:B------:R-:W-:Y:S01]  /*7400*/  IMAD.U32 R4, RZ, RZ, UR8 ;  /* 0x00000008ff047e24 */ /* 0x000fe2000f8e00ff */
[----:B--2---:R-:W-:Y:S01]  /*7410*/  MOV R7, UR7 ;  /* 0x0000000700077c02 */ /* 0x004fe20008000f00 */
[----:B------:R-:W-:Y:S01]  /*7420*/  IMAD.U32 R6, RZ, RZ, UR6 ;  /* 0x00000006ff067e24 */ /* 0x000fe2000f8e00ff */
[----:B-----5:R-:W-:Y:S01]  /*7430*/  MOV R11, UR5 ;  /* 0x00000005000b7c02 */ /* 0x020fe20008000f00 */
[----:B------:R-:W-:Y:S02]  /*7440*/  IMAD.U32 R10, RZ, RZ, UR4 ;  /* 0x00000004ff0a7e24 */ /* 0x000fe4000f8e00ff */
[----:B------:R-:W-:Y:S07]  /*7450*/  LEPC R20, `(.L_x_106) ;  /* 0x000000001014794e */ /* 0x000fee0000000000 */
[----:B---34-:R-:W-:Y:S05]  /*7460*/  CALL.ABS.NOINC R2 ;  /* 0x0000000002007343 */ /* 0x018fea0003c00000 */
.L_x_106:
[----:B------:R-:W-:Y:S01]  /*7470*/  ISETP.NE.AND P1, PT, R50, RZ, PT ;  /* 0x000000ff3200720c */ /* 0x000fe20003f25270 */
[----:B------:R-:W-:Y:S05]  /*7480*/  WARPSYNC.ALL ;  /* 0x0000000000007948 */ /* 0x000fea0003800000 */
[----:B------:R-:W-:Y:S01]  /*7490*/  R2UR UR4, R25 ;  /* 0x00000000190472ca */ /* 0x000fe200000e0000 */
[----:B------:R-:W1:Y:S01]  /*74a0*/  S2UR UR5, SR_CgaCtaId ;  /* 0x00000000000579c3 */ /* 0x000e620000008800 */
[--C-:B----4-:R-:W-:Y:S01]  /*74b0*/  HADD2.F32 R20, -RZ, R28.reuse.H0_H0 ;  /* 0x2000001cff147230 */ /* 0x110fe20000004100 */
[----:B------:R-:W-:Y:S01]  /*74c0*/  BSSY.RECONVERGENT B0, `(.L_x_107) ;  /* 0x0000058000007945 */ /* 0x000fe20003800200 */
[----:B------:R-:W-:Y:S02]  /*74d0*/  HADD2.F32 R21, -RZ, R28.H1_H1 ;  /* 0x3000001cff157230 */ /* 0x000fe40000004100 */
[--C-:B------:R-:W-:Y:S02]  /*74e0*/  HADD2.F32 R25, -RZ, R29.reuse.H0_H0 ;  /* 0x2000001dff197230 */ /* 0x100fe40000004100 */
[----:B------:R-:W-:Y:S02]  /*74f0*/  HADD2.F32 R28, -RZ, R30.H0_H0 ;  /* 0x2000001eff1c7230 */ /* 0x000fe40000004100 */
[--C-:B------:R-:W-:Y:S02]  /*7500*/  HADD2.F32 R32, -RZ, R36.reuse.H0_H0 ;  /* 0x20000024ff207230 */ /* 0x100fe40000004100 */
[----:B------:R-:W-:Y:S01]  /*7510*/  HADD2.F32 R33, -RZ, R36.H1_H1 ;  /* 0x30000024ff217230 */ /* 0x000fe20000004100 */
[----:B------:R-:W2:Y:S01]  /*7520*/  LDTM.16dp256bit.x4 R4, tmem[UR4+0x20] ;  /* 0x00002004000479ee */ /* 0x000ea20008120000 */
[----:B------:R-:W-:Y:S01]  /*7530*/  NOP ;  /* 0x0000000000007918 */ /* 0x000fe20000000000 */
[----:B------:R-:W-:Y:S01]  /*7540*/  R2UR UR4, R27 ;  /* 0x000000001b0472ca */ /* 0x000fe200000e0000 */
[----:B------:R-:W-:Y:S02]  /*7550*/  HADD2.F32 R27, -RZ, R29.H1_H1 ;  /* 0x3000001dff1b7230 */ /* 0x000fe40000004100 */
[----:B------:R-:W-:Y:S02]  /*7560*/  HADD2.F32 R29, -RZ, R30.H1_H1 ;  /* 0x3000001eff1d7230 */ /* 0x000fe40000004100 */
[--C-:B------:R-:W-:Y:S02]  /*7570*/  HADD2.F32 R30, -RZ, R31.reuse.H0_H0 ;  /* 0x2000001fff1e7230 */ /* 0x100fe40000004100 */
[----:B------:R-:W-:Y:S02]  /*7580*/  HADD2.F32 R31, -RZ, R31.H1_H1 ;  /* 0x3000001fff1f7230 */ /* 0x000fe40000004100 */
[--C-:B------:R-:W-:Y:S02]  /*7590*/  HADD2.F32 R34, -RZ, R37.reuse.H0_H0 ;  /* 0x20000025ff227230 */ /* 0x100fe40000004100 */
[----:B------:R-:W-:Y:S02]  /*75a0*/  HADD2.F32 R35, -RZ, R37.H1_H1 ;  /* 0x30000025ff237230 */ /* 0x000fe40000004100 */
[----:B------:R-:W-:Y:S01]  /*75b0*/  UIADD3 UR4, UPT, UPT, UR4, 0x130, URZ ;  /* 0x0000013004047890 */ /* 0x000fe2000fffe0ff */
[--C-:B------:R-:W-:Y:S02]  /*75c0*/  HADD2.F32 R36, -RZ, R38.reuse.H0_H0 ;  /* 0x20000026ff247230 */ /* 0x100fe40000004100 */
[----:B------:R-:W-:Y:S02]  /*75d0*/  HADD2.F32 R37, -RZ, R38.H1_H1 ;  /* 0x30000026ff257230 */ /* 0x000fe40000004100 */
[--C-:B------:R-:W-:Y:S02]  /*75e0*/  HADD2.F32 R38, -RZ, R39.reuse.H0_H0 ;  /* 0x20000027ff267230 */ /* 0x100fe40000004100 */
[----:B------:R-:W-:Y:S02]  /*75f0*/  HADD2.F32 R39, -RZ, R39.H1_H1 ;  /* 0x30000027ff277230 */ /* 0x000fe40000004100 */
[C---:B--2---:R-:W-:Y:S01]  /*7600*/  FMUL R4, R24.reuse, R4 ;  /* 0x0000000418047220 */ /* 0x044fe20000400000 */
[----:B-1----:R-:W-:Y:S01]  /*7610*/  UPRMT UR4, UR5, 0x654, UR4 ;  /* 0x0000065405047896 */ /* 0x002fe20008000004 */
[C---:B------:R-:W-:Y:S01]  /*7620*/  FMUL R5, R24.reuse, R5 ;  /* 0x0000000518057220 */ /* 0x040fe20000400000 */
[----:B------:R-:W-:Y:S01]  /*7630*/  FMUL R6, R24, R6 ;  /* 0x0000000618067220 */ /* 0x000fe20000400000 */
[----:B------:R-:W-:Y:S01]  /*7640*/  FFMA R4, R26, R20, R4 ;  /* 0x000000141a047223 */ /* 0x000fe20000000004 */
[----:B------:R-:W-:Y:S01]  /*7650*/  FMUL R7, R24, R7 ;  /* 0x0000000718077220 */ /* 0x000fe20000400000 */
[C---:B------:R-:W-:Y:S01]  /*7660*/  FFMA R5, R26.reuse, R21, R5 ;  /* 0x000000151a057223 */ /* 0x040fe20000000005 */
[----:B------:R-:W-:Y:S01]  /*7670*/  FFMA R6, R26, R25, R6 ;  /* 0x000000191a067223 */ /* 0x000fe20000000006 */
[----:B------:R-:W-:Y:S01]  /*7680*/  FMUL R8, R24, R8 ;  /* 0x0000000818087220 */ /* 0x000fe20000400000 */
[----:B------:R-:W-:Y:S01]  /*7690*/  FFMA R7, R26, R27, R7 ;  /* 0x0000001b1a077223 */ /* 0x000fe20000000007 */
[----:B------:R-:W-:Y:S01]  /*76a0*/  FMUL R9, R24, R9 ;  /* 0x0000000918097220 */ /* 0x000fe20000400000 */
[----:B------:R-:W-:Y:S01]  /*76b0*/  F2FP.F16.F32.PACK_AB R4, R5, R4 ;  /* 0x000000040504723e */ /* 0x000fe200000000ff */
[----:B------:R-:W-:Y:S01]  /*76c0*/  SYNCS.ARRIVE.TRANS64.RED.A1T0 RZ, [UR4], RZ ;  /* 0x000000ffffff79a7 */ /* 0x000fe20008100404 */
[C---:B------:R-:W-:Y:S01]  /*76d0*/  FFMA R8, R26.reuse, R28, R8 ;  /* 0x0000001c1a087223 */ /* 0x040fe20000000008 */
[----:B------:R-:W-:Y:S01]  /*76e0*/  F2FP.F16.F32.PACK_AB R5, R7, R6 ;  /* 0x000000060705723e */ /* 0x000fe200000000ff */
[----:B------:R-:W-:Y:S01]  /*76f0*/  FFMA R9, R26, R29, R9 ;  /* 0x0000001d1a097223 */ /* 0x000fe20000000009 */
[C---:B------:R-:W-:Y:S01]  /*7700*/  FMUL R10, R24.reuse, R10 ;  /* 0x0000000a180a7220 */ /* 0x040fe20000400000 */
[C---:B------:R-:W-:Y:S01]  /*7710*/  FMUL R11, R24.reuse, R11 ;  /* 0x0000000b180b7220 */ /* 0x040fe20000400000 */
[C---:B------:R-:W-:Y:S01]  /*7720*/  FMUL R0, R24.reuse, R12 ;  /* 0x0000000c18007220 */ /* 0x040fe20000400000 */
[----:B------:R-:W-:Y:S01]  /*7730*/  FMUL R2, R24, R13 ;  /* 0x0000000d18027220 */ /* 0x000fe20000400000 */
[----:B------:R-:W-:Y:S01]  /*7740*/  FFMA R10, R26, R30, R10 ;  /* 0x0000001e1a0a7223 */ /* 0x000fe2000000000a */
[----:B------:R-:W-:Y:S01]  /*7750*/  FMUL R3, R24, R14 ;  /* 0x0000000e18037220 */ /* 0x000fe20000400000 */
[----:B------:R-:W-:Y:S01]  /*7760*/  F2FP.F16.F32.PACK_AB R6, R9, R8 ;  /* 0x000000080906723e */ /* 0x000fe200000000ff */
[----:B------:R-:W-:Y:S01]  /*7770*/  FFMA R11, R26, R31, R11 ;  /* 0x0000001f1a0b7223 */ /* 0x000fe2000000000b */
[C---:B------:R-:W-:Y:S01]  /*7780*/  FMUL R15, R24.reuse, R15 ;  /* 0x0000000f180f7220 */ /* 0x040fe20000400000 */
[----:B------:R-:W-:Y:S01]  /*7790*/  FMUL R12, R24, R16 ;  /* 0x00000010180c7220 */ /* 0x000fe20000400000 */
[----:B------:R-:W-:Y:S01]  /*77a0*/  FFMA R0, R26, R32, R0 ;  /* 0x000000201a007223 */ /* 0x000fe20000000000 */
[----:B------:R-:W-:Y:S01]  /*77b0*/  MOV R8, UR40 ;  /* 0x0000002800087c02 */ /* 0x000fe20008000f00 */
[----:B------:R-:W-:Y:S01]  /*77c0*/  FMUL R13, R24, R17 ;  /* 0x00000011180d7220 */ /* 0x000fe20000400000 */
[----:B------:R-:W-:Y:S01]  /*77d0*/  FFMA R2, R26, R33, R2 ;  /* 0x000000211a027223 */ /* 0x000fe20000000002 */
[----:B------:R-:W-:Y:S01]  /*77e0*/  FMUL R14, R24, R18 ;  /* 0x00000012180e7220 */ /* 0x000fe20000400000 */
[C---:B------:R-:W-:Y:S01]  /*77f0*/  FFMA R3, R26.reuse, R34, R3 ;  /* 0x000000221a037223 */ /* 0x040fe20000000003 */
[----:B------:R-:W-:Y:S01]  /*7800*/  FFMA R15, R26, R35, R15 ;  /* 0x000000231a0f7223 */ /* 0x000fe2000000000f */
[----:B------:R-:W-:Y:S01]  /*7810*/  FMUL R19, R24, R19 ;  /* 0x0000001318137220 */ /* 0x000fe20000400000 */
[----:B------:R-:W-:Y:S01]  /*7820*/  FFMA R12, R26, R36, R12 ;  /* 0x000000241a0c7223 */ /* 0x000fe2000000000c */
        /* <DEDUP_REMOVED lines=25> */
[----:B------:R-:W-:Y:S01]  /*79c0*/  R2UR UR12, R64 ;  /* 0x00000000400c72ca */ /* 0x000fe200000e0000 */
[----:B------:R-:W-:Y:S01]  /*79d0*/  UIADD3 UR9, UPT, UPT, UR41, 0x20, URZ ;  /* 0x0000002029097890 */ /* 0x000fe2000fffe0ff */
[----:B------:R-:W-:Y:S01]  /*79e0*/  R2UR UR13, R65 ;  /* 0x00000000410d72ca */ /* 0x000fe200000e0000 */
[----:B------:R-:W-:Y:S02]  /*79f0*/  UIADD3 UR8, UPT, UPT, UR5, 0x200, URZ ;  /* 0x0000020005087890 */ /* 0x000fe4000fffe0ff */
[----:B--2---:R-:W-:Y:S04]  /*7a00*/  UIADD3 UR4, UP0, UPT, UR6, 0x780, URZ ;  /* 0x0000078006047890 */ /* 0x004fe8000ff1e0ff */
[----:B------:R-:W-:Y:S09]  /*7a10*/  UIADD3.X UR5, UPT, UPT, URZ, UR7, URZ, UP0, !UPT ;  /* 0x00000007ff057290 */ /* 0x000ff200087fe4ff */
[----:B------:R2:W-:Y:S02]  /*7a20*/  UTMASTG.5D.IM2COL [UR8], [UR4] ;  /* 0x00000008040073b5 */ /* 0x0005e40008060000 */
[----:B--2---:R0:W-:Y:S02]  /*7a30*/  UTMACMDFLUSH ;  /* 0x00000000000079b7 */ /* 0x0041e40000000000 */
.L_x_108:
[----:B------:R-:W-:Y:S05]  /*7a40*/  BSYNC.RECONVERGENT B0 ;  /* 0x0000000000007941 */ /* 0x000fea0003800200 */
.L_x_107:
[----:B------:R-:W-:Y:S01]  /*7a50*/  UIADD3 UR4, UPT, UPT, UR40, 0x1, URZ ;  /* 0x0000000128047890 */ /* 0x000fe2000fffe0ff */
[----:B------:R-:W-:Y:S03]  /*7a60*/  BSSY.RECONVERGENT B0, `(.L_x_109) ;  /* 0x0000008000007945 */ /* 0x000fe60003800200 */
[----:B------:R-:W-:Y:S04]  /*7a70*/  UISETP.NE.AND UP0, UPT, UR4, 0x3, UPT ;  /* 0x000000030400788c */ /* 0x000fe8000bf05270 */
[----:B------:R-:W-:Y:S02]  /*7a80*/  UISETP.EQ.XOR UP1, UPT, UR42, 0x3, !UP0 ;  /* 0x000000032a00788c */ /* 0x000fe4000c722a70 */
[----:B------:R-:W-:Y:S04]  /*7a90*/  USEL UR50, UR4, URZ, UP0 ;  /* 0x000000ff04327287 */ /* 0x000fe80008000000 */
[----:B------:R-:W-:Y:S01]  /*7aa0*/  PLOP3.LUT P0, PT, PT, PT, UP1, 0x80, 0x8 ;  /* 0x000000000008781c */ /* 0x000fe20003f0f018 */
[----:B------:R-:W-:Y:S01]  /*7ab0*/  @!UPT UIADD3 URZ, UPT, UPT, URZ, URZ, URZ ;  /* 0x000000fffffff290 */ /* 0x000fe2000fffe0ff */
[----:B------:R-:W-:Y:S11]  /*7ac0*/  @P1 BRA `(.L_x_110) ;  /* 0x0000000000041947 */ /* 0x000ff60003800000 */
[----:B------:R-:W-:Y:S04]  /*7ad0*/  DEPBAR.LE SB0, 0x1 ;  /* 0x000080400000791a */ /* 0x000fe80000000000 */
.L_x_110:
[----:B------:R-:W-:Y:S05]  /*7ae0*/  BSYNC.RECONVERGENT B0 ;  /* 0x0000000000007941 */ /* 0x000fea0003800200 */
.L_x_109:
[----:B------:R-:W-:Y:S01]  /*7af0*/  BAR.SYNC.DEFER_BLOCKING 0x1, 0x80 ;  /* 0x0042000000007b1d */ /* 0x000fe20000010000 */
[----:B------:R-:W-:Y:S01]  /*7b00*/  SEL R0, RZ, 0x1, !P0 ;  /* 0x00000001ff007807 */ /* 0x000fe20004000000 */
[----:B------:R-:W-:Y:S01]  /*7b10*/  UISETP.NE.AND UP0, UPT, UR52, -0x2, UPT ;  /* 0xfffffffe3400788c */ /* 0x000fe2000bf05270 */
[----:B------:R-:W-:Y:S02]  /*7b20*/  VIADD R22, R22, 0x1 ;  /* 0x0000000116167836 */ /* 0x000fe40000000000 */
[----:B------:R-:W-:Y:S06]  /*7b30*/  LOP3.LUT R48, R48, R0, RZ, 0x3c, !PT ;  /* 0x0000000030307212 */ /* 0x000fec00078e3cff */
[----:B------:R-:W-:Y:S05]  /*7b40*/  BRA.U !UP0, `(.L_x_111) ;  /* 0x00000001082c7547 */ /* 0x000fea000b800000 */
[----:B------:R-:W-:Y:S01]  /*7b50*/  ISETP.NE.AND P1, PT, R69, RZ, PT ;  /* 0x000000ff4500720c */ /* 0x000fe20003f25270 */
[----:B------:R-:W2:Y:S01]  /*7b60*/  S2R R0, SR_CgaCtaId ;  /* 0x0000000000007919 */ /* 0x000ea20000008800 */
[----:B------:R-:W-:Y:S11]  /*7b70*/  IMAD.U32 R2, RZ, RZ, UR53 ;  /* 0x00000035ff027e24 */ /* 0x000ff6000f8e00ff */
[C---:B------:R-:W-:Y:S01]  /*7b80*/  @P1 LEA R3, R2.reuse, UR49, 0x3 ;  /* 0x0000003102031c11 */ /* 0x040fe2000f8e18ff */
[----:B------:R-:W-:Y:S04]  /*7b90*/  VIADD R2, R2, 0x1 ;  /* 0x0000000102027836 */ /* 0x000fe80000000000 */
[----:B------:R-:W-:Y:S01]  /*7ba0*/  @P1 VIADD R3, R3, 0xe8 ;  /* 0x000000e803031836 */ /* 0x000fe20000000000 */
[C---:B------:R-:W-:Y:S04]  /*7bb0*/  ISETP.NE.AND P0, PT, R2.reuse, 0x3, PT ;  /* 0x000000030200780c */ /* 0x040fe80003f05270 */
[----:B------:R-:W-:Y:S04]  /*7bc0*/  SEL R2, R2, RZ, P0 ;  /* 0x000000ff02027207 */ /* 0x000fe80000000000 */
[----:B------:R-:W-:Y:S02]  /*7bd0*/  R2UR UR53, R2 ;  /* 0x00000000023572ca */ /* 0x000fe400000e0000 */
[----:B--2---:R-:W-:Y:S04]  /*7be0*/  @P1 PRMT R0, R0, 0x654, R3 ;  /* 0x0000065400001816 */ /* 0x004fe80000000003 */
[----:B------:R2:W-:Y:S09]  /*7bf0*/  @P1 SYNCS.ARRIVE.TRANS64.RED.A1T0 RZ, [R0+URZ], RZ ;  /* 0x000000ff00ff19a7 */ /* 0x0005f200081004ff */
.L_x_111:
[----:B------:R-:W-:Y:S01]  /*7c00*/  R2UR UR5, R44 ;  /* 0x000000002c0572ca */ /* 0x000fe200000e0000 */
[----:B------:R-:W-:Y:S01]  /*7c10*/  UISETP.NE.AND UP0, UPT, UR60, URZ, UPT ;  /* 0x000000ff3c00728c */ /* 0x000fe2000bf05270 */
[----:B------:R-:W-:Y:S01]  /*7c20*/  R2UR UR4, R45 ;  /* 0x000000002d0472ca */ /* 0x000fe200000e0000 */
[----:B-1----:R-:W-:Y:S01]  /*7c30*/  IMAD.MOV.U32 R16, RZ, RZ, R62 ;  /* 0x000000ffff107224 */ /* 0x002fe200078e003e */
[----:B------:R-:W-:Y:S01]  /*7c40*/  ISETP.NE.AND P0, PT, R22, 0x2, PT ;  /* 0x000000021600780c */ /* 0x000fe20003f05270 */
[----:B------:R-:W-:Y:S01]  /*7c50*/  UIADD3 UR52, UPT, UPT, UR52, 0x2, URZ ;  /* 0x0000000234347890 */ /* 0x000fe2000fffe0ff */
[----:B------:R-:W-:Y:S02]  /*7c60*/  LOP3.LUT R46, R46, 0x1, RZ, 0x3c, !PT ;  /* 0x000000012e2e7812 */ /* 0x000fe400078e3cff */
[----:B--2---:R-:W-:Y:S02]  /*7c70*/  SEL R0, RZ, 0x1, P0 ;  /* 0x00000001ff007807 */ /* 0x004fe40000000000 */
[----:B------:R-:W-:Y:S02]  /*7c80*/  SEL R22, R22, RZ, P0 ;  /* 0x000000ff16167207 */ /* 0x000fe40000000000 */
[----:B------:R-:W-:Y:S01]  /*7c90*/  LOP3.LUT R47, R47, R0, RZ, 0x3c, !PT ;  /* 0x000000002f2f7212 */ /* 0x000fe200078e3cff */
[----:B------:R-:W-:Y:S02]  /*7ca0*/  UIADD3 UR22, UPT, UPT, UR36, UR5, URZ ;  /* 0x0000000524167290 */ /* 0x000fe4000fffe0ff */
[----:B------:R-:W-:Y:S01]  /*7cb0*/  UIADD3 UR51, UPT, UPT, UR37, UR4, URZ ;  /* 0x0000000425337290 */ /* 0x000fe2000fffe0ff */
[----:B------:R-:W-:Y:S11]  /*7cc0*/  BRA.U UP0, `(.L_x_112) ;  /* 0xffffffdd00107547 */ /* 0x000ff6000b83ffff */
[----:B------:R-:W-:-:S13]  /*7cd0*/  ISETP.NE.AND P1, PT, R61, RZ, PT ;  /* 0x000000ff3d00720c */ /* 0x000fda0003f25270 */
[----:B------:R-:W-:Y:S05]  /*7ce0*/  @!P1 BRA `(.L_x_113) ;  /* 0x0000000000489947 */ /* 0x000fea0003800000 */
[----:B------:R-:W1:Y:S02]  /*7cf0*/  LDCU.64 UR4, c[0x0][0x990] ;  /* 0x00013200ff0477ac */ /* 0x000e640008000a00 */
[----:B-1----:R-:W-:-:S04]  /*7d00*/  UISETP.NE.U32.AND UP0, UPT, UR4, URZ, UPT ;  /* 0x000000ff0400728c */ /* 0x002fc8000bf05070 */
[----:B------:R-:W-:-:S09]  /*7d10*/  UISETP.NE.AND.EX UP0, UPT, UR5, URZ, UPT, UP0 ;  /* 0x000000ff0500728c */ /* 0x000fd2000bf05300 */
[----:B------:R-:W-:Y:S05]  /*7d20*/  BRA.U UP0, `(.L_x_114) ;  /* 0x00000001000c7547 */ /* 0x000fea000b800000 */
[----:B------:R-:W-:-:S13]  /*7d30*/  FSETP.NEU.AND P0, PT, R26, RZ, PT ;  /* 0x000000ff1a00720b */ /* 0x000fda0003f0d000 */
[----:B------:R-:W-:Y:S05]  /*7d40*/  @!P0 EXIT ;  /* 0x000000000000894d */ /* 0x000fea0003800000 */
[----:B------:R-:W-:Y:S05]  /*7d50*/  BRA `(.L_x_113) ;  /* 0x00000000002c7947 */ /* 0x000fea0003800000 */
.L_x_114:
[----:B------:R-:W-:Y:S01]  /*7d60*/  ISETP.NE.AND P0, PT, R68, RZ, PT ;  /* 0x000000ff4400720c */ /* 0x000fe20003f05270 */
[----:B------:R-:W-:-:S12]  /*7d70*/  BSSY.RECONVERGENT B0, `(.L_x_113) ;  /* 0x0000009000007945 */ /* 0x000fd80003800200 */
[----:B------:R-:W-:Y:S05]  /*7d80*/  @P0 BRA `(.L_x_115) ;  /* 0x0000000000140947 */ /* 0x000fea0003800000 */
[----:B------:R-:W1:Y:S02]  /*7d90*/  LDCU.64 UR4, c[0x0][0x988] ;  /* 0x00013100ff0477ac */ /* 0x000e640008000a00 */
[----:B-1----:R-:W-:-:S04]  /*7da0*/  ISETP.NE.U32.AND P0, PT, RZ, UR4, PT ;  /* 0x00000004ff007c0c */ /* 0x002fc8000bf05070 */
[----:B------:R-:W-:-:S13]  /*7db0*/  ISETP.NE.AND.EX P0, PT, RZ, UR5, PT, P0 ;  /* 0x00000005ff007c0c */ /* 0x000fda000bf05300 */
[----:B------:R-:W-:Y:S05]  /*7dc0*/  @!P0 EXIT ;  /* 0x000000000000894d */ /* 0x000fea0003800000 */
[----:B------:R-:W-:Y:S05]  /*7dd0*/  BRA `(.L_x_116) ;  /* 0x0000000000087947 */ /* 0x000fea0003800000 */
.L_x_115:
[----:B------:R-:W-:-:S13]  /*7de0*/  FSETP.NEU.AND P0, PT, R26, RZ, PT ;  /* 0x000000ff1a00720b */ /* 0x000fda0003f0d000 */
[----:B------:R-:W-:Y:S05]  /*7df0*/  @!P0 EXIT ;  /* 0x000000000000894d */ /* 0x000fea0003800000 */
.L_x_116:
[----:B------:R-:W-:Y:S05]  /*7e00*/  BSYNC.RECONVERGENT B0 ;  /* 0x0000000000007941 */ /* 0x000fea0003800200 */
.L_x_113:
[----:B------:R-:W1:Y:S01]  /*7e10*/  S2UR UR5, SR_CgaCtaId ;  /* 0x00000000000579c3 */ /* 0x000e620000008800 */
[----:B------:R-:W-:Y:S01]  /*7e20*/  ULEA UR4, UR53, UR49, 0x3 ;  /* 0x0000003135047291 */ /* 0x000fe2000f8e18ff */
[----:B------:R-:W-:-:S04]  /*7e30*/  DEPBAR.LE SB0, 0x0 ;  /* 0x000080000000791a */ /* 0x000fc80000000000 */
[----:B------:R-:W-:-:S04]  /*7e40*/  UIADD3 UR4, UPT, UPT, UR4, 0xe8, URZ ;  /* 0x000000e804047890 */ /* 0x000fc8000fffe0ff */
[----:B-1----:R-:W-:-:S09]  /*7e50*/  UPRMT UR4, UR5, 0x654, UR4 ;  /* 0x0000065405047896 */ /* 0x002fd20008000004 */
[----:B------:R-:W-:Y:S01]  /*7e60*/  SYNCS.ARRIVE.TRANS64.RED.A1T0 RZ, [UR4], RZ ;  /* 0x000000ffffff79a7 */ /* 0x000fe20008100404 */
[----:B------:R-:W-:Y:S05]  /*7e70*/  EXIT ;  /* 0x000000000000794d */ /* 0x000fea0003800000 */
.L_x_20:
[----:B------:R-:W-:Y:S07]  /*7e80*/  MOV R0, UR9 ;  /* 0x0000000900007c02 */ /* 0x000fee0008000f00 */
.L_x_117:
[----:B--2---:R2:W3:Y:S02]  /*7e90*/  SYNCS.PHASECHK.TRANS64.TRYWAIT P0, [R0+URZ+0x68], R4 ;  /* 0x00006804000075a7 */ /* 0x0044e400080011ff */
[----:B---3--:R-:W-:Y:S05]  /*7ea0*/  @!P0 NANOSLEEP.SYNCS 0x989680 ;  /* 0x009896800000895d */ /* 0x008fea0003900000 */
[----:B------:R-:W3:Y:S02]  /*7eb0*/  @!P0 SYNCS.PHASECHK.TRANS64 P0, [R0+URZ+0x68], R4 ;  /* 0x00006804000085a7 */ /* 0x000ee400080010ff */
[----:B---3--:R-:W-:Y:S05]  /*7ec0*/  @!P0 BRA `(.L_x_117) ;  /* 0xfffffffc00f08947 */ /* 0x008fea000383ffff */
[----:B------:R-:W-:Y:S05]  /*7ed0*/  BRA `(.L_x_19) ;  /* 0xffffff9800b87947 */ /* 0x000fea000383ffff */
.L_x_26:
[----:B------:R-:W-:Y:S07]  /*7ee0*/  MOV R0, UR9 ;  /* 0x0000000900007c02 */ /* 0x000fee0008000f00 */
.L_x_118:
[----:B--2---:R2:W4:Y:S02]  /*7ef0*/  SYNCS.PHASECHK.TRANS64.TRYWAIT P0, [R0+URZ+0x68], R4 ;  /* 0x00006804000075a7 */ /* 0x00452400080011ff */
[----:B----4-:R-:W-:Y:S05]  /*7f00*/  @!P0 NANOSLEEP.SYNCS 0x989680 ;  /* 0x009896800000895d */ /* 0x010fea0003900000 */
[----:B------:R-:W4:Y:S02]  /*7f10*/  @!P0 SYNCS.PHASECHK.TRANS64 P0, [R0+URZ+0x68], R4 ;  /* 0x00006804000085a7 */ /* 0x000f2400080010ff */
[----:B----4-:R-:W-:Y:S05]  /*7f20*/  @!P0 BRA `(.L_x_118) ;  /* 0xfffffffc00f08947 */ /* 0x010fea000383ffff */
[----:B------:R-:W-:Y:S05]  /*7f30*/  BRA `(.L_x_25) ;  /* 0xffffffa000447947 */ /* 0x000fea000383ffff */
.L_x_30:
[----:B-1----:R-:W-:-:S07]  /*7f40*/  MOV R0, UR36 ;  /* 0x0000002400007c02 */ /* 0x002fce0008000f00 */
.L_x_119:
[----:B-1----:R1:W2:Y:S02]  /*7f50*/  SYNCS.PHASECHK.TRANS64.TRYWAIT P0, [R0+URZ+0x110], R3 ;  /* 0x00011003000075a7 */ /* 0x0022a400080011ff */
[----:B--2---:R-:W-:Y:S05]  /*7f60*/  @!P0 NANOSLEEP.SYNCS 0x989680 ;  /* 0x009896800000895d */ /* 0x004fea0003900000 */
[----:B------:R-:W2:Y:S02]  /*7f70*/  @!P0 SYNCS.PHASECHK.TRANS64 P0, [R0+URZ+0x110], R3 ;  /* 0x00011003000085a7 */ /* 0x000ea400080010ff */
[----:B--2---:R-:W-:Y:S05]  /*7f80*/  @!P0 BRA `(.L_x_119) ;  /* 0xfffffffc00f08947 */ /* 0x004fea000383ffff */
[----:B------:R-:W-:Y:S05]  /*7f90*/  BRA `(.L_x_120) ;  /* 0xffffffa400107947 */ /* 0x000fea000383ffff */
.L_x_34:
[----:B------:R-:W-:-:S07]  /*7fa0*/  MOV R0, UR4 ;  /* 0x0000000400007c02 */ /* 0x000fce0008000f00 */
.L_x_121:
[----:B-1----:R1:W2:Y:S02]  /*7fb0*/  SYNCS.PHASECHK.TRANS64.TRYWAIT P0, [R0+URZ], R2 ;  /* 0x00000002000075a7 */ /* 0x0022a400080011ff */
[----:B--2---:R-:W-:Y:S05]  /*7fc0*/  @!P0 NANOSLEEP.SYNCS 0x989680 ;  /* 0x009896800000895d */ /* 0x004fea0003900000 */
[----:B------:R-:W2:Y:S02]  /*7fd0*/  @!P0 SYNCS.PHASECHK.TRANS64 P0, [R0+URZ], R2 ;  /* 0x00000002000085a7 */ /* 0x000ea400080010ff */
[----:B--2---:R-:W-:Y:S05]  /*7fe0*/  @!P0 BRA `(.L_x_121) ;  /* 0xfffffffc00f08947 */ /* 0x004fea000383ffff */
[----:B------:R-:W-:Y:S05]  /*7ff0*/  BRA `(.L_x_122) ;  /* 0xffffffa800a87947 */ /* 0x000fea000383ffff */
.L_x_35:
[----:B------:R-:W-:-:S07]  /*8000*/  MOV R0, UR5 ;  /* 0x0000000500007c02 */ /* 0x000fce0008000f00 */
.L_x_123:
[----:B-1----:R1:W2:Y:S02]  /*8010*/  SYNCS.PHASECHK.TRANS64.TRYWAIT P0, [R0+URZ], R2 ;  /* 0x00000002000075a7 */ /* 0x0022a400080011ff */
[----:B--2---:R-:W-:Y:S05]  /*8020*/  @!P0 NANOSLEEP.SYNCS 0x989680 ;  /* 0x009896800000895d */ /* 0x004fea0003900000 */
[----:B------:R-:W2:Y:S02]  /*8030*/  @!P0 SYNCS.PHASECHK.TRANS64 P0, [R0+URZ], R2 ;  /* 0x00000002000085a7 */ /* 0x000ea400080010ff */
[----:B--2---:R-:W-:Y:S05]  /*8040*/  @!P0 BRA `(.L_x_123) ;  /* 0xfffffffc00f08947 */ /* 0x004fea000383ffff */
[----:B------:R-:W-:Y:S05]  /*8050*/  BRA `(.L_x_124) ;  /* 0xffffffa800b87947 */ /* 0x000fea000383ffff */
.L_x_36:
[----:B------:R-:W-:-:S07]  /*8060*/  MOV R0, UR5 ;  /* 0x0000000500007c02 */ /* 0x000fce0008000f00 */
.L_x_125:
[----:B-1----:R1:W2:Y:S02]  /*8070*/  SYNCS.PHASECHK.TRANS64.TRYWAIT P0, [R0+URZ], R2 ;  /* 0x00000002000075a7 */ /* 0x0022a400080011ff */
[----:B--2---:R-:W-:Y:S05]  /*8080*/  @!P0 NANOSLEEP.SYNCS 0x989680 ;  /* 0x009896800000895d */ /* 0x004fea0003900000 */
[----:B------:R-:W2:Y:S02]  /*8090*/  @!P0 SYNCS.PHASECHK.TRANS64 P0, [R0+URZ], R2 ;  /* 0x00000002000085a7 */ /* 0x000ea400080010ff */
[----:B--2---:R-:W-:Y:S05]  /*80a0*/  @!P0 BRA `(.L_x_125) ;  /* 0xfffffffc00f08947 */ /* 0x004fea000383ffff */
[----:B------:R-:W-:Y:S05]  /*80b0*/  BRA `(.L_x_126) ;  /* 0xffffffa800c87947 */ /* 0x000fea000383ffff */
.L_x_37:
[----:B------:R-:W-:-:S07]  /*80c0*/  MOV R0, UR5 ;  /* 0x0000000500007c02 */ /* 0x000fce0008000f00 */
.L_x_127:
[----:B-1----:R1:W2:Y:S02]  /*80d0*/  SYNCS.PHASECHK.TRANS64.TRYWAIT P0, [R0+URZ], R2 ;  /* 0x00000002000075a7 */ /* 0x0022a400080011ff */
[----:B--2---:R-:W-:Y:S05]  /*80e0*/  @!P0 NANOSLEEP.SYNCS 0x989680 ;  /* 0x009896800000895d */ /* 0x004fea0003900000 */
[----:B------:R-:W2:Y:S02]  /*80f0*/  @!P0 SYNCS.PHASECHK.TRANS64 P0, [R0+URZ], R2 ;  /* 0x00000002000085a7 */ /* 0x000ea400080010ff */
[----:B--2---:R-:W-:Y:S05]  /*8100*/  @!P0 BRA `(.L_x_127) ;  /* 0xfffffffc00f08947 */ /* 0x004fea000383ffff */
[----:B------:R-:W-:Y:S05]  /*8110*/  BRA `(.L_x_128) ;  /* 0xffffffa800d87947 */ /* 0x000fea000383ffff */
.L_x_38:
[----:B------:R-:W-:-:S07]  /*8120*/  MOV R0, UR5 ;  /* 0x0000000500007c02 */ /* 0x000fce0008000f00 */
.L_x_129:
[----:B-1----:R1:W2:Y:S02]  /*8130*/  SYNCS.PHASECHK.TRANS64.TRYWAIT P0, [R0+URZ], R2 ;  /* 0x00000002000075a7 */ /* 0x0022a400080011ff */
[----:B--2---:R-:W-:Y:S05]  /*8140*/  @!P0 NANOSLEEP.SYNCS 0x989680 ;  /* 0x009896800000895d */ /* 0x004fea0003900000 */
[----:B------:R-:W2:Y:S02]  /*8150*/  @!P0 SYNCS.PHASECHK.TRANS64 P0, [R0+URZ], R2 ;  /* 0x00000002000085a7 */ /* 0x000ea400080010ff */
[----:B--2---:R-:W-:Y:S05]  /*8160*/  @!P0 BRA `(.L_x_129) ;  /* 0xfffffffc00f08947 */ /* 0x004fea000383ffff */
[----:B------:R-:W-:Y:S05]  /*8170*/  BRA `(.L_x_130) ;  /* 0xffffffa800e87947 */ /* 0x000fea000383ffff */
.L_x_39:
[----:B------:R-:W-:-:S07]  /*8180*/  MOV R0, UR5 ;  /* 0x0000000500007c02 */ /* 0x000fce0008000f00 */
.L_x_131:
[----:B-1----:R1:W2:Y:S02]  /*8190*/  SYNCS.PHASECHK.TRANS64.TRYWAIT P0, [R0+URZ], R2 ;  /* 0x00000002000075a7 */ /* 0x0022a400080011ff */
[----:B--2---:R-:W-:Y:S05]  /*81a0*/  @!P0 NANOSLEEP.SYNCS 0x989680 ;  /* 0x009896800000895d */ /* 0x004fea0003900000 */
[----:B------:R-:W2:Y:S02]  /*81b0*/  @!P0 SYNCS.PHASECHK.TRANS64 P0, [R0+URZ], R2 ;  /* 0x00000002000085a7 */ /* 0x000ea400080010ff */
[----:B--2---:R-:W-:Y:S05]  /*81c0*/  @!P0 BRA `(.L_x_131) ;  /* 0xfffffffc00f08947 */ /* 0x004fea000383ffff */
[----:B------:R-:W-:Y:S05]  /*81d0*/  BRA `(.L_x_132) ;  /* 0xffffffa800f87947 */ /* 0x000fea000383ffff */
.L_x_40:
[----:B------:R-:W-:-:S07]  /*81e0*/  MOV R0, UR5 ;  /* 0x0000000500007c02 */ /* 0x000fce0008000f00 */
.L_x_133:
[----:B-1----:R1:W2:Y:S02]  /*81f0*/  SYNCS.PHASECHK.TRANS64.TRYWAIT P0, [R0+URZ], R2 ;  /* 0x00000002000075a7 */ /* 0x0022a400080011ff */
[----:B--2---:R-:W-:Y:S05]  /*8200*/  @!P0 NANOSLEEP.SYNCS 0x989680 ;  /* 0x009896800000895d */ /* 0x004fea0003900000 */
[----:B------:R-:W2:Y:S02]  /*8210*/  @!P0 SYNCS.PHASECHK.TRANS64 P0, [R0+URZ], R2 ;  /* 0x00000002000085a7 */ /* 0x000ea400080010ff */
[----:B--2---:R-:W-:Y:S05]  /*8220*/  @!P0 BRA `(.L_x_133) ;  /* 0xfffffffc00f08947 */ /* 0x004fea000383ffff */
[----:B------:R-:W-:Y:S05]  /*8230*/  BRA `(.L_x_134) ;  /* 0xffffffac00087947 */ /* 0x000fea000383ffff */
.L_x_41:
[----:B------:R-:W-:-:S07]  /*8240*/  MOV R0, UR5 ;  /* 0x0000000500007c02 */ /* 0x000fce0008000f00 */
.L_x_135:
[----:B-1----:R1:W2:Y:S02]  /*8250*/  SYNCS.PHASECHK.TRANS64.TRYWAIT P0, [R0+URZ], R2 ;  /* 0x00000002000075a7 */ /* 0x0022a400080011ff */
[----:B--2---:R-:W-:Y:S05]  /*8260*/  @!P0 NANOSLEEP.SYNCS 0x989680 ;  /* 0x009896800000895d */ /* 0x004fea0003900000 */
[----:B------:R-:W2:Y:S02]  /*8270*/  @!P0 SYNCS.PHASECHK.TRANS64 P0, [R0+URZ], R2 ;  /* 0x00000002000085a7 */ /* 0x000ea400080010ff */
[----:B--2---:R-:W-:Y:S05]  /*8280*/  @!P0 BRA `(.L_x_135) ;  /* 0xfffffffc00f08947 */ /* 0x004fea000383ffff */
[----:B------:R-:W-:Y:S05]  /*8290*/  BRA `(.L_x_136) ;  /* 0xffffffac00187947 */ /* 0x000fea000383ffff */
.L_x_42:
[----:B------:R-:W-:-:S07]  /*82a0*/  MOV R0, UR5 ;  /* 0x0000000500007c02 */ /* 0x000fce0008000f00 */
.L_x_137:
[----:B-1----:R1:W2:Y:S02]  /*82b0*/  SYNCS.PHASECHK.TRANS64.TRYWAIT P0, [R0+URZ], R2 ;  /* 0x00000002000075a7 */ /* 0x0022a400080011ff */
[----:B--2---:R-:W-:Y:S05]  /*82c0*/  @!P0 NANOSLEEP.SYNCS 0x989680 ;  /* 0x009896800000895d */ /* 0x004fea0003900000 */
[----:B------:R-:W2:Y:S02]  /*82d0*/  @!P0 SYNCS.PHASECHK.TRANS64 P0, [R0+URZ], R2 ;  /* 0x00000002000085a7 */ /* 0x000ea400080010ff */
[----:B--2---:R-:W-:Y:S05]  /*82e0*/  @!P0 BRA `(.L_x_137) ;  /* 0xfffffffc00f08947 */ /* 0x004fea000383ffff */
[----:B------:R-:W-:Y:S05]  /*82f0*/  BRA `(.L_x_138) ;  /* 0xffffffac00287947 */ /* 0x000fea000383ffff */
.L_x_43:
[----:B------:R-:W-:-:S07]  /*8300*/  MOV R0, UR5 ;  /* 0x0000000500007c02 */ /* 0x000fce0008000f00 */
.L_x_139:
[----:B-1----:R1:W2:Y:S02]  /*8310*/  SYNCS.PHASECHK.TRANS64.TRYWAIT P0, [R0+URZ], R2 ;  /* 0x00000002000075a7 */ /* 0x0022a400080011ff */
[----:B--2---:R-:W-:Y:S05]  /*8320*/  @!P0 NANOSLEEP.SYNCS 0x989680 ;  /* 0x009896800000895d */ /* 0x004fea0003900000 */
[----:B------:R-:W2:Y:S02]  /*8330*/  @!P0 SYNCS.PHASECHK.TRANS64 P0, [R0+URZ], R2 ;  /* 0x00000002000085a7 */ /* 0x000ea400080010ff */
[----:B--2---:R-:W-:Y:S05]  /*8340*/  @!P0 BRA `(.L_x_139) ;  /* 0xfffffffc00f08947 */ /* 0x004fea000383ffff */
[----:B------:R-:W-:Y:S05]  /*8350*/  BRA `(.L_x_140) ;  /* 0xffffffac00387947 */ /* 0x000fea000383ffff */
.L_x_44:
[----:B------:R-:W-:-:S07]  /*8360*/  MOV R0, UR5 ;  /* 0x0000000500007c02 */ /* 0x000fce0008000f00 */
.L_x_141:
[----:B-1----:R1:W2:Y:S02]  /*8370*/  SYNCS.PHASECHK.TRANS64.TRYWAIT P0, [R0+URZ], R2 ;  /* 0x00000002000075a7 */ /* 0x0022a400080011ff */
[----:B--2---:R-:W-:Y:S05]  /*8380*/  @!P0 NANOSLEEP.SYNCS 0x989680 ;  /* 0x009896800000895d */ /* 0x004fea0003900000 */
[----:B------:R-:W2:Y:S02]  /*8390*/  @!P0 SYNCS.PHASECHK.TRANS64 P0, [R0+URZ], R2 ;  /* 0x00000002000085a7 */ /* 0x000ea400080010ff */
[----:B--2---:R-:W-:Y:S05]  /*83a0*/  @!P0 BRA `(.L_x_141) ;  /* 0xfffffffc00f08947 */ /* 0x004fea000383ffff */
[----:B------:R-:W-:Y:S05]  /*83b0*/  BRA `(.L_x_142) ;  /* 0xffffffac00487947 */ /* 0x000fea000383ffff */
.L_x_45:
[----:B------:R-:W-:-:S07]  /*83c0*/  MOV R0, UR5 ;  /* 0x0000000500007c02 */ /* 0x000fce0008000f00 */
.L_x_143:
[----:B-1----:R1:W2:Y:S02]  /*83d0*/  SYNCS.PHASECHK.TRANS64.TRYWAIT P0, [R0+URZ], R2 ;  /* 0x00000002000075a7 */ /* 0x0022a400080011ff */
[----:B--2---:R-:W-:Y:S05]  /*83e0*/  @!P0 NANOSLEEP.SYNCS 0x989680 ;  /* 0x009896800000895d */ /* 0x004fea0003900000 */
[----:B------:R-:W2:Y:S02]  /*83f0*/  @!P0 SYNCS.PHASECHK.TRANS64 P0, [R0+URZ], R2 ;  /* 0x00000002000085a7 */ /* 0x000ea400080010ff */
[----:B--2---:R-:W-:Y:S05]  /*8400*/  @!P0 BRA `(.L_x_143) ;  /* 0xfffffffc00f08947 */ /* 0x004fea000383ffff */
[----:B------:R-:W-:Y:S05]  /*8410*/  BRA `(.L_x_144) ;  /* 0xffffffac00587947 */ /* 0x000fea000383ffff */
.L_x_48:
[----:B------:R-:W-:-:S07]  /*8420*/  MOV R4, UR4 ;  /* 0x0000000400047c02 */ /* 0x000fce0008000f00 */
.L_x_145:
[----:B--2---:R2:W3:Y:S02]  /*8430*/  SYNCS.PHASECHK.TRANS64.TRYWAIT P1, [R4+URZ+0x118], R6 ;  /* 0x00011806040075a7 */ /* 0x0044e400080211ff */
[----:B---3--:R-:W-:Y:S05]  /*8440*/  @!P1 NANOSLEEP.SYNCS 0x989680 ;  /* 0x009896800000995d */ /* 0x008fea0003900000 */
[----:B------:R-:W3:Y:S02]  /*8450*/  @!P1 SYNCS.PHASECHK.TRANS64 P1, [R4+URZ+0x118], R6 ;  /* 0x00011806040095a7 */ /* 0x000ee400080210ff */
[----:B---3--:R-:W-:Y:S05]  /*8460*/  @!P1 BRA `(.L_x_145) ;  /* 0xfffffffc00f09947 */ /* 0x008fea000383ffff */
[----:B------:R-:W-:Y:S05]  /*8470*/  BRA `(.L_x_146) ;  /* 0xffffffac00c87947 */ /* 0x000fea000383ffff */
.L_x_49:
[----:B--2---:R-:W-:-:S07]  /*8480*/  MOV R4, UR4 ;  /* 0x0000000400047c02 */ /* 0x004fce0008000f00 */
.L_x_147:
[----:B--2---:R2:W3:Y:S02]  /*8490*/  SYNCS.PHASECHK.TRANS64.TRYWAIT P1, [R4+URZ+0x110], R5 ;  /* 0x00011005040075a7 */ /* 0x0044e400080211ff */
[----:B---3--:R-:W-:Y:S05]  /*84a0*/  @!P1 NANOSLEEP.SYNCS 0x989680 ;  /* 0x009896800000995d */ /* 0x008fea0003900000 */
[----:B------:R-:W3:Y:S02]  /*84b0*/  @!P1 SYNCS.PHASECHK.TRANS64 P1, [R4+URZ+0x110], R5 ;  /* 0x00011005040095a7 */ /* 0x000ee400080210ff */
[----:B---3--:R-:W-:Y:S05]  /*84c0*/  @!P1 BRA `(.L_x_147) ;  /* 0xfffffffc00f09947 */ /* 0x008fea000383ffff */
[----:B------:R-:W-:Y:S05]  /*84d0*/  BRA `(.L_x_148) ;  /* 0xffffffac00d07947 */ /* 0x000fea000383ffff */
.L_x_57:
[----:B------:R-:W-:-:S07]  /*84e0*/  MOV R0, UR20 ;  /* 0x0000001400007c02 */ /* 0x000fce0008000f00 */
.L_x_149:
[----:B-1----:R1:W2:Y:S02]  /*84f0*/  SYNCS.PHASECHK.TRANS64.TRYWAIT P0, [R0+URZ+0x110], R4 ;  /* 0x00011004000075a7 */ /* 0x0022a400080011ff */
[----:B--2---:R-:W-:Y:S05]  /*8500*/  @!P0 NANOSLEEP.SYNCS 0x989680 ;  /* 0x009896800000895d */ /* 0x004fea0003900000 */
[----:B------:R-:W2:Y:S02]  /*8510*/  @!P0 SYNCS.PHASECHK.TRANS64 P0, [R0+URZ+0x110], R4 ;  /* 0x00011004000085a7 */ /* 0x000ea400080010ff */
[----:B--2---:R-:W-:Y:S05]  /*8520*/  @!P0 BRA `(.L_x_149) ;  /* 0xfffffffc00f08947 */ /* 0x004fea000383ffff */
[----:B------:R-:W-:Y:S05]  /*8530*/  BRA `(.L_x_150) ;  /* 0xffffffb400587947 */ /* 0x000fea000383ffff */
.L_x_58:
[----:B------:R-:W-:-:S07]  /*8540*/  MOV R4, UR24 ;  /* 0x0000001800047c02 */ /* 0x000fce0008000f00 */
.L_x_151:
[----:B-1----:R1:W2:Y:S02]  /*8550*/  SYNCS.PHASECHK.TRANS64.TRYWAIT P0, [R4+URZ+0x130], R0 ;  /* 0x00013000040075a7 */ /* 0x0022a400080011ff */
[----:B--2---:R-:W-:Y:S05]  /*8560*/  @!P0 NANOSLEEP.SYNCS 0x989680 ;  /* 0x009896800000895d */ /* 0x004fea0003900000 */
[----:B------:R-:W2:Y:S02]  /*8570*/  @!P0 SYNCS.PHASECHK.TRANS64 P0, [R4+URZ+0x130], R0 ;  /* 0x00013000040085a7 */ /* 0x000ea400080010ff */
[----:B--2---:R-:W-:Y:S05]  /*8580*/  @!P0 BRA `(.L_x_151) ;  /* 0xfffffffc00f08947 */ /* 0x004fea000383ffff */
[----:B------:R-:W-:Y:S05]  /*8590*/  BRA `(.L_x_152) ;  /* 0xffffffb400747947 */ /* 0x000fea000383ffff */
.L_x_61:
[----:B-1----:R-:W-:Y:S07]  /*85a0*/  MOV R0, UR18 ;  /* 0x0000001200007c02 */ /* 0x002fee0008000f00 */
.L_x_153:
[----:B-1----:R1:W2:Y:S02]  /*85b0*/  SYNCS.PHASECHK.TRANS64.TRYWAIT P0, [R0+URZ], R5 ;  /* 0x00000005000075a7 */ /* 0x0022a400080011ff */
[----:B--2---:R-:W-:Y:S05]  /*85c0*/  @!P0 NANOSLEEP.SYNCS 0x989680 ;  /* 0x009896800000895d */ /* 0x004fea0003900000 */
[----:B------:R-:W2:Y:S02]  /*85d0*/  @!P0 SYNCS.PHASECHK.TRANS64 P0, [R0+URZ], R5 ;  /* 0x00000005000085a7 */ /* 0x000ea400080010ff */
[----:B--2---:R-:W-:Y:S05]  /*85e0*/  @!P0 BRA `(.L_x_153) ;  /* 0xfffffffc00f08947 */ /* 0x004fea000383ffff */
[----:B------:R-:W-:Y:S05]  /*85f0*/  BRA `(.L_x_60) ;  /* 0xffffffb400987947 */ /* 0x000fea000383ffff */
.L_x_64:
[----:B------:R-:W-:-:S07]  /*8600*/  MOV R0, UR4 ;  /* 0x0000000400007c02 */ /* 0x000fce0008000f00 */
.L_x_154:
[----:B-1----:R1:W3:Y:S02]  /*8610*/  SYNCS.PHASECHK.TRANS64.TRYWAIT P0, [R0+URZ], R2 ;  /* 0x00000002000075a7 */ /* 0x0022e400080011ff */
[----:B---3--:R-:W-:Y:S05]  /*8620*/  @!P0 NANOSLEEP.SYNCS 0x989680 ;  /* 0x009896800000895d */ /* 0x008fea0003900000 */
[----:B------:R-:W3:Y:S02]  /*8630*/  @!P0 SYNCS.PHASECHK.TRANS64 P0, [R0+URZ], R2 ;  /* 0x00000002000085a7 */ /* 0x000ee400080010ff */
[----:B---3--:R-:W-:Y:S05]  /*8640*/  @!P0 BRA `(.L_x_154) ;  /* 0xfffffffc00f08947 */ /* 0x008fea000383ffff */
[----:B------:R-:W-:Y:S05]  /*8650*/  BRA `(.L_x_155) ;  /* 0xffffffb800947947 */ /* 0x000fea000383ffff */
.L_x_65:
[----:B------:R-:W-:-:S07]  /*8660*/  MOV R0, UR4 ;  /* 0x0000000400007c02 */ /* 0x000fce0008000f00 */
.L_x_156:
[----:B-1----:R1:W2:Y:S02]  /*8670*/  SYNCS.PHASECHK.TRANS64.TRYWAIT P0, [R0+URZ], R2 ;  /* 0x00000002000075a7 */ /* 0x0022a400080011ff */
[----:B--2---:R-:W-:Y:S05]  /*8680*/  @!P0 NANOSLEEP.SYNCS 0x989680 ;  /* 0x009896800000895d */ /* 0x004fea0003900000 */
[----:B------:R-:W2:Y:S02]  /*8690*/  @!P0 SYNCS.PHASECHK.TRANS64 P0, [R0+URZ], R2 ;  /* 0x00000002000085a7 */ /* 0x000ea400080010ff */
[----:B--2---:R-:W-:Y:S05]  /*86a0*/  @!P0 BRA `(.L_x_156) ;  /* 0xfffffffc00f08947 */ /* 0x004fea000383ffff */
[----:B------:R-:W-:Y:S05]  /*86b0*/  BRA `(.L_x_157) ;  /* 0xffffffb800a07947 */ /* 0x000fea000383ffff */
.L_x_70:
[----:B------:R-:W-:Y:S07]  /*86c0*/  MOV R0, UR24 ;  /* 0x0000001800007c02 */ /* 0x000fee0008000f00 */
.L_x_158:
[----:B--2---:R2:W4:Y:S02]  /*86d0*/  SYNCS.PHASECHK.TRANS64.TRYWAIT P0, [R0+URZ+0x110], R4 ;  /* 0x00011004000075a7 */ /* 0x00452400080011ff */
[----:B----4-:R-:W-:Y:S05]  /*86e0*/  @!P0 NANOSLEEP.SYNCS 0x989680 ;  /* 0x009896800000895d */ /* 0x010fea0003900000 */
[----:B------:R-:W4:Y:S02]  /*86f0*/  @!P0 SYNCS.PHASECHK.TRANS64 P0, [R0+URZ+0x110], R4 ;  /* 0x00011004000085a7 */ /* 0x000f2400080010ff */
[----:B----4-:R-:W-:Y:S05]  /*8700*/  @!P0 BRA `(.L_x_158) ;  /* 0xfffffffc00f08947 */ /* 0x010fea000383ffff */
[----:B------:R-:W-:Y:S05]  /*8710*/  BRA `(.L_x_159) ;  /* 0xffffffbc00dc7947 */ /* 0x000fea000383ffff */
.L_x_73:
[----:B------:R-:W-:Y:S07]  /*8720*/  MOV R0, UR24 ;  /* 0x0000001800007c02 */ /* 0x000fee0008000f00 */
.L_x_160:
[----:B--2---:R2:W4:Y:S02]  /*8730*/  SYNCS.PHASECHK.TRANS64.TRYWAIT P3, [R0+URZ+0x108], R8 ;  /* 0x00010808000075a7 */ /* 0x00452400080611ff */
[----:B----4-:R-:W-:Y:S05]  /*8740*/  @!P3 NANOSLEEP.SYNCS 0x989680 ;  /* 0x009896800000b95d */ /* 0x010fea0003900000 */
[----:B------:R-:W4:Y:S02]  /*8750*/  @!P3 SYNCS.PHASECHK.TRANS64 P3, [R0+URZ+0x108], R8 ;  /* 0x000108080000b5a7 */ /* 0x000f2400080610ff */
[----:B----4-:R-:W-:Y:S05]  /*8760*/  @!P3 BRA `(.L_x_160) ;  /* 0xfffffffc00f0b947 */ /* 0x010fea000383ffff */
[----:B------:R-:W-:Y:S05]  /*8770*/  BRA `(.L_x_72) ;  /* 0xffffffc400387947 */ /* 0x000fea000383ffff */
.L_x_76:
[----:B------:R-:W-:Y:S07]  /*8780*/  MOV R8, UR7 ;  /* 0x0000000700087c02 */ /* 0x000fee0008000f00 */
.L_x_161:
[----:B-1----:R1:W2:Y:S02]  /*8790*/  SYNCS.PHASECHK.TRANS64.TRYWAIT P1, [R8+URZ+0xe8], R14 ;  /* 0x0000e80e080075a7 */ /* 0x0022a400080211ff */
[----:B--2---:R-:W-:Y:S05]  /*87a0*/  @!P1 NANOSLEEP.SYNCS 0x989680 ;  /* 0x009896800000995d */ /* 0x004fea0003900000 */
[----:B------:R-:W2:Y:S02]  /*87b0*/  @!P1 SYNCS.PHASECHK.TRANS64 P1, [R8+URZ+0xe8], R14 ;  /* 0x0000e80e080095a7 */ /* 0x000ea400080210ff */
[----:B--2---:R-:W-:Y:S05]  /*87c0*/  @!P1 BRA `(.L_x_161) ;  /* 0xfffffffc00f09947 */ /* 0x004fea000383ffff */
[----:B------:R-:W-:Y:S05]  /*87d0*/  BRA `(.L_x_162) ;  /* 0xffffffc400ec7947 */ /* 0x000fea000383ffff */
.L_x_77:
[----:B------:R-:W-:Y:S07]  /*87e0*/  MOV R0, UR4 ;  /* 0x0000000400007c02 */ /* 0x000fee0008000f00 */
.L_x_163:
[----:B-1----:R1:W2:Y:S02]  /*87f0*/  SYNCS.PHASECHK.TRANS64.TRYWAIT P0, [R0+URZ+0xe8], R8 ;  /* 0x0000e808000075a7 */ /* 0x0022a400080011ff */
[----:B--2---:R-:W-:Y:S05]  /*8800*/  @!P0 NANOSLEEP.SYNCS 0x989680 ;  /* 0x009896800000895d */ /* 0x004fea0003900000 */
[----:B------:R-:W2:Y:S02]  /*8810*/  @!P0 SYNCS.PHASECHK.TRANS64 P0, [R0+URZ+0xe8], R8 ;  /* 0x0000e808000085a7 */ /* 0x000ea400080010ff */
[----:B--2---:R-:W-:Y:S05]  /*8820*/  @!P0 BRA `(.L_x_163) ;  /* 0xfffffffc00f08947 */ /* 0x004fea000383ffff */
[----:B------:R-:W-:Y:S05]  /*8830*/  BRA `(.L_x_164) ;  /* 0xffffffc800587947 */ /* 0x000fea000383ffff */
.L_x_79:
[----:B------:R-:W-:-:S07]  /*8840*/  MOV R0, UR4 ;  /* 0x0000000400007c02 */ /* 0x000fce0008000f00 */
.L_x_165:
[----:B-1----:R1:W4:Y:S02]  /*8850*/  SYNCS.PHASECHK.TRANS64.TRYWAIT P0, [R0+URZ], R2 ;  /* 0x00000002000075a7 */ /* 0x00232400080011ff */
[----:B----4-:R-:W-:Y:S05]  /*8860*/  @!P0 NANOSLEEP.SYNCS 0x989680 ;  /* 0x009896800000895d */ /* 0x010fea0003900000 */
[----:B------:R-:W4:Y:S02]  /*8870*/  @!P0 SYNCS.PHASECHK.TRANS64 P0, [R0+URZ], R2 ;  /* 0x00000002000085a7 */ /* 0x000f2400080010ff */
[----:B----4-:R-:W-:Y:S05]  /*8880*/  @!P0 BRA `(.L_x_165) ;  /* 0xfffffffc00f08947 */ /* 0x010fea000383ffff */
[----:B------:R-:W-:Y:S05]  /*8890*/  BRA `(.L_x_166) ;  /* 0xffffffc800e07947 */ /* 0x000fea000383ffff */
.L_x_80:
[----:B-1----:R1:W4:Y:S02]  /*88a0*/  SYNCS.PHASECHK.TRANS64.TRYWAIT P0, [R2+URZ], R3 ;  /* 0x00000003020075a7 */ /* 0x00232400080011ff */
[----:B----4-:R-:W-:Y:S05]  /*88b0*/  @!P0 NANOSLEEP.SYNCS 0x989680 ;  /* 0x009896800000895d */ /* 0x010fea0003900000 */
[----:B------:R-:W4:Y:S02]  /*88c0*/  @!P0 SYNCS.PHASECHK.TRANS64 P0, [R2+URZ], R3 ;  /* 0x00000003020085a7 */ /* 0x000f2400080010ff */
[----:B----4-:R-:W-:Y:S05]  /*88d0*/  @!P0 BRA `(.L_x_80) ;  /* 0xfffffffc00f08947 */ /* 0x010fea000383ffff */
[----:B------:R-:W-:Y:S05]  /*88e0*/  BRA `(.L_x_167) ;  /* 0xffffffcc000c7947 */ /* 0x000fea000383ffff */
.L_x_82:
[----:B------:R-:W-:Y:S07]  /*88f0*/  MOV R0, UR49 ;  /* 0x0000003100007c02 */ /* 0x000fee0008000f00 */
.L_x_168:
[----:B-1----:R1:W2:Y:S02]  /*8900*/  SYNCS.PHASECHK.TRANS64.TRYWAIT P0, [R0+URZ+0x110], R2 ;  /* 0x00011002000075a7 */ /* 0x0022a400080011ff */
[----:B--2---:R-:W-:Y:S05]  /*8910*/  @!P0 NANOSLEEP.SYNCS 0x989680 ;  /* 0x009896800000895d */ /* 0x004fea0003900000 */
[----:B------:R-:W2:Y:S02]  /*8920*/  @!P0 SYNCS.PHASECHK.TRANS64 P0, [R0+URZ+0x110], R2 ;  /* 0x00011002000085a7 */ /* 0x000ea400080010ff */
[----:B--2---:R-:W-:Y:S05]  /*8930*/  @!P0 BRA `(.L_x_168) ;  /* 0xfffffffc00f08947 */ /* 0x004fea000383ffff */
[----:B------:R-:W-:Y:S05]  /*8940*/  BRA `(.L_x_169) ;  /* 0xffffffcc00fc7947 */ /* 0x000fea000383ffff */
.L_x_92:
[----:B-1----:R1:W2:Y:S02]  /*8950*/  SYNCS.PHASECHK.TRANS64.TRYWAIT P1, [R0+URZ+0xd0], R4 ;  /* 0x0000d004000075a7 */ /* 0x0022a400080211ff */
[----:B--2---:R-:W-:Y:S05]  /*8960*/  @!P1 NANOSLEEP.SYNCS 0x989680 ;  /* 0x009896800000995d */ /* 0x004fea0003900000 */
[----:B------:R-:W2:Y:S02]  /*8970*/  @!P1 SYNCS.PHASECHK.TRANS64 P1, [R0+URZ+0xd0], R4 ;  /* 0x0000d004000095a7 */ /* 0x000ea400080210ff */
[----:B--2---:R-:W-:Y:S05]  /*8980*/  @!P1 BRA `(.L_x_92) ;  /* 0xfffffffc00f09947 */ /* 0x004fea000383ffff */
[----:B------:R-:W-:Y:S05]  /*8990*/  BRA `(.L_x_91) ;  /* 0xffffffdc00a47947 */ /* 0x000fea000383ffff */
.L_x_94:
[----:B-1----:R1:W4:Y:S02]  /*89a0*/  SYNCS.PHASECHK.TRANS64.TRYWAIT P0, [R27+URZ+0x120], R3 ;  /* 0x000120031b0075a7 */ /* 0x00232400080011ff */
[----:B----4-:R-:W-:Y:S05]  /*89b0*/  @!P0 NANOSLEEP.SYNCS 0x989680 ;  /* 0x009896800000895d */ /* 0x010fea0003900000 */
[----:B------:R-:W4:Y:S02]  /*89c0*/  @!P0 SYNCS.PHASECHK.TRANS64 P0, [R27+URZ+0x120], R3 ;  /* 0x000120031b0085a7 */ /* 0x000f2400080010ff */
[----:B----4-:R-:W-:Y:S05]  /*89d0*/  @!P0 BRA `(.L_x_94) ;  /* 0xfffffffc00f08947 */ /* 0x010fea000383ffff */
[----:B------:R-:W-:Y:S05]  /*89e0*/  BRA `(.L_x_93) ;  /* 0xffffffdc00f87947 */ /* 0x000fea000383ffff */
.L_x_105:
[----:B-1----:R1:W2:Y:S02]  /*89f0*/  SYNCS.PHASECHK.TRANS64.TRYWAIT P0, [R3+URZ+0xd0], R71 ;  /* 0x0000d047030075a7 */ /* 0x0022a400080011ff */
[----:B--2---:R-:W-:Y:S05]  /*8a00*/  @!P0 NANOSLEEP.SYNCS 0x989680 ;  /* 0x009896800000895d */ /* 0x004fea0003900000 */
[----:B------:R-:W2:Y:S02]  /*8a10*/  @!P0 SYNCS.PHASECHK.TRANS64 P0, [R3+URZ+0xd0], R71 ;  /* 0x0000d047030085a7 */ /* 0x000ea400080010ff */
[----:B--2---:R-:W-:Y:S05]  /*8a20*/  @!P0 BRA `(.L_x_105) ;  /* 0xfffffffc00f08947 */ /* 0x004fea000383ffff */
[----:B------:R-:W-:Y:S05]  /*8a30*/  BRA `(.L_x_104) ;  /* 0xffffffe8001c7947 */ /* 0x000fea000383ffff */
        .weak           $__internal_0_$__cuda_sm10x_tcgen05_guardrail_trap_col_being_dealloced_not_returned_by_alloc
        .type           $__internal_0_$__cuda_sm10x_tcgen05_guardrail_trap_col_being_dealloced_not_returned_by_alloc,@function
        .size           $__internal_0_$__cuda_sm10x_tcgen05_guardrail_trap_col_being_dealloced_not_returned_by_alloc,($__internal_1_$__cuda_sm10x_tcgen05_guardrail_trap_phase_invalid_during_alloc - $__internal_0_$__cuda_sm10x_tcgen05_guardrail_trap_col_being_dealloced_not_returned_by_alloc)
$__internal_0_$__cuda_sm10x_tcgen05_guardrail_trap_col_being_dealloced_not_returned_by_alloc:
[----:B------:R-:W-:Y:S05]  /*8a40*/  BPT.TRAP 0x1 ;  /* 0x000000040000795c */ /* 0x000fea0000300000 */
[----:B------:R-:W-:-:S04]  /*8a50*/  MOV R3, 0x0 ;  /* 0x0000000000037802 */ /* 0x000fc80000000f00 */
[----:B------:R-:W-:Y:S05]  /*8a60*/  RET.REL.NODEC R2 `(_ZN7cutlass13device_kernelINS_4conv6kernel13ConvUniversalINS1_16ConvProblemShapeILNS1_8OperatorE1ELi3EEENS1_10collective14CollectiveConvINS1_47MainloopSm100TmaUmmaWarpSpecializedImplicitGemmILS5_1ELi13ELi3ELi1ELi2EN4cute5tupleIJNSA_1CILi1EEESD_SD_EEEEENSB_IJNSC_ILi64EEESG_NSB_IJSG_EEEEEENS_6half_tESJ_NSA_8TiledMMAINSA_8MMA_AtomIJNSA_20SM100_MMA_F16BF16_SSISJ_SJ_fLi64ELi64ELNSA_4UMMA5MajorE0ELSO_1ELNSN_7ScaleInE0ELSP_0EEEEEENSA_6LayoutISE_NSB_IJNSC_ILi0EEEST_ST_EEEEENSB_IJNSA_10UnderscoreESW_SW_EEEEENS7_6detail27Sm100ImplicitGemmTileTraitsINSA_20SM90_TMA_LOAD_IM2COLENSA_14ComposedLayoutINSA_7SwizzleILi3ELi4ELi3EEENSA_18smem_ptr_flag_bitsILi16EEENSS_INSB_IJNSC_ILi8EEESG_EEENSB_IJSG_SD_EEEEEEEvEENS10_INSA_13SM90_TMA_LOADENS12_IS14_S16_NSS_INSB_IJSG_S17_EEENSB_IJSD_SG_EEEEEEEvEEEENS_8epilogue10collective18CollectiveEpilogueINS1K_23Sm100TmaWarpSpecializedILi3ELi2ELi16ELb1ELb0EEEJSI_NSB_IJNSS_ISG_SD_EENSS_INSC_ILi32EEESD_EEEEESJ_NSB_IJNSB_IJllllEEESD_ST_EEESJ_S1U_NS1K_6fusion15FusionCallbacksIS1O_NS1V_17LinearCombinationISJ_fSJ_fLNS_15FloatRoundStyleE2EEESI_S1S_JEEENSA_5SM1004TMEM4LOAD26SM100_TMEM_LOAD_16dp256b4xES11_NS12_INS13_ILi2ELi4ELi3EEES16_NSS_INSB_IJS17_S1Q_EEENSB_IJS1Q_SD_EEEEEEENSA_17SM75_U32x4_LDSM_NENSA_21SM90_TMA_STORE_IM2COLES29_NSA_17SM90_U32x4_STSM_NENSA_39AutoVectorizingCopyWithAssumedAlignmentILi128EEEEEEvvEEEEvNT_6ParamsE) ;  /* 0xffffff7402647950 */ /* 0x000fea0003c3ffff */
        .weak           $__internal_1_$__cuda_sm10x_tcgen05_guardrail_trap_phase_invalid_during_alloc
        .type           $__internal_1_$__cuda_sm10x_tcgen05_guardrail_trap_phase_invalid_during_alloc,@function
        .size           $__internal_1_$__cuda_sm10x_tcgen05_guardrail_trap_phase_invalid_during_alloc,($__internal_2_$__cuda_sm10x_tcgen05_guardrail_trap_unallocated_columns_being_dealloced - $__internal_1_$__cuda_sm10x_tcgen05_guardrail_trap_phase_invalid_during_alloc)
$__internal_1_$__cuda_sm10x_tcgen05_guardrail_trap_phase_invalid_during_alloc:
[----:B------:R-:W-:Y:S05]  /*8a70*/  BPT.TRAP 0x1 ;  /* 0x000000040000795c */ /* 0x000fea0000300000 */
[----:B------:R-:W-:-:S04]  /*8a80*/  HFMA2 R3, -RZ, RZ, 0, 0 ;  /* 0x00000000ff037431 */ /* 0x000fc800000001ff */
[----:B------:R-:W-:Y:S05]  /*8a90*/  RET.REL.NODEC R2 `(_ZN7cutlass13device_kernelINS_4conv6kernel13ConvUniversalINS1_16ConvProblemShapeILNS1_8OperatorE1ELi3EEENS1_10collective14CollectiveConvINS1_47MainloopSm100TmaUmmaWarpSpecializedImplicitGemmILS5_1ELi13ELi3ELi1ELi2EN4cute5tupleIJNSA_1CILi1EEESD_SD_EEEEENSB_IJNSC_ILi64EEESG_NSB_IJSG_EEEEEENS_6half_tESJ_NSA_8TiledMMAINSA_8MMA_AtomIJNSA_20SM100_MMA_F16BF16_SSISJ_SJ_fLi64ELi64ELNSA_4UMMA5MajorE0ELSO_1ELNSN_7ScaleInE0ELSP_0EEEEEENSA_6LayoutISE_NSB_IJNSC_ILi0EEEST_ST_EEEEENSB_IJNSA_10UnderscoreESW_SW_EEEEENS7_6detail27Sm100ImplicitGemmTileTraitsINSA_20SM90_TMA_LOAD_IM2COLENSA_14ComposedLayoutINSA_7SwizzleILi3ELi4ELi3EEENSA_18smem_ptr_flag_bitsILi16EEENSS_INSB_IJNSC_ILi8EEESG_EEENSB_IJSG_SD_EEEEEEEvEENS10_INSA_13SM90_TMA_LOADENS12_IS14_S16_NSS_INSB_IJSG_S17_EEENSB_IJSD_SG_EEEEEEEvEEEENS_8epilogue10collective18CollectiveEpilogueINS1K_23Sm100TmaWarpSpecializedILi3ELi2ELi16ELb1ELb0EEEJSI_NSB_IJNSS_ISG_SD_EENSS_INSC_ILi32EEESD_EEEEESJ_NSB_IJNSB_IJllllEEESD_ST_EEESJ_S1U_NS1K_6fusion15FusionCallbacksIS1O_NS1V_17LinearCombinationISJ_fSJ_fLNS_15FloatRoundStyleE2EEESI_S1S_JEEENSA_5SM1004TMEM4LOAD26SM100_TMEM_LOAD_16dp256b4xES11_NS12_INS13_ILi2ELi4ELi3EEES16_NSS_INSB_IJS17_S1Q_EEENSB_IJS1Q_SD_EEEEEEENSA_17SM75_U32x4_LDSM_NENSA_21SM90_TMA_STORE_IM2COLES29_NSA_17SM90_U32x4_STSM_NENSA_39AutoVectorizingCopyWithAssumedAlignmentILi128EEEEEEvvEEEEvNT_6ParamsE) ;  /* 0xffffff7402587950 */ /* 0x000fea0003c3ffff */
        .weak           $__internal_2_$__cuda_sm10x_tcgen05_guardrail_trap_unallocated_columns_being_dealloced
        .type           $__internal_2_$__cuda_sm10x_tcgen05_guardrail_trap_unallocated_columns_being_dealloced,@function
        .size           $__internal_2_$__cuda_sm10x_tcgen05_guardrail_trap_unallocated_columns_being_dealloced,(.L_x_171 - $__internal_2_$__cuda_sm10x_tcgen05_guardrail_trap_unallocated_columns_being_dealloced)
$__internal_2_$__cuda_sm10x_tcgen05_guardrail_trap_unallocated_columns_being_dealloced:
[----:B------:R-:W-:Y:S05]  /*8aa0*/  BPT.TRAP 0x1 ;  /* 0x000000040000795c */ /* 0x000fea0000300000 */
[----:B------:R-:W-:-:S04]  /*8ab0*/  MOV R3, 0x0 ;  /* 0x0000000000037802 */ /* 0x000fc80000000f00 */
[----:B------:R-:W-:Y:S05]  /*8ac0*/  RET.REL.NODEC R2 `(_ZN7cutlass13device_kernelINS_4conv6kernel13ConvUniversalINS1_16ConvProblemShapeILNS1_8OperatorE1ELi3EEENS1_10collective14CollectiveConvINS1_47MainloopSm100TmaUmmaWarpSpecializedImplicitGemmILS5_1ELi13ELi3ELi1ELi2EN4cute5tupleIJNSA_1CILi1EEESD_SD_EEEEENSB_IJNSC_ILi64EEESG_NSB_IJSG_EEEEEENS_6half_tESJ_NSA_8TiledMMAINSA_8MMA_AtomIJNSA_20SM100_MMA_F16BF16_SSISJ_SJ_fLi64ELi64ELNSA_4UMMA5MajorE0ELSO_1ELNSN_7ScaleInE0ELSP_0EEEEEENSA_6LayoutISE_NSB_IJNSC_ILi0EEEST_ST_EEEEENSB_IJNSA_10UnderscoreESW_SW_EEEEENS7_6detail27Sm100ImplicitGemmTileTraitsINSA_20SM90_TMA_LOAD_IM2COLENSA_14ComposedLayoutINSA_7SwizzleILi3ELi4ELi3EEENSA_18smem_ptr_flag_bitsILi16EEENSS_INSB_IJNSC_ILi8EEESG_EEENSB_IJSG_SD_EEEEEEEvEENS10_INSA_13SM90_TMA_LOADENS12_IS14_S16_NSS_INSB_IJSG_S17_EEENSB_IJSD_SG_EEEEEEEvEEEENS_8epilogue10collective18CollectiveEpilogueINS1K_23Sm100TmaWarpSpecializedILi3ELi2ELi16ELb1ELb0EEEJSI_NSB_IJNSS_ISG_SD_EENSS_INSC_ILi32EEESD_EEEEESJ_NSB_IJNSB_IJllllEEESD_ST_EEESJ_S1U_NS1K_6fusion15FusionCallbacksIS1O_NS1V_17LinearCombinationISJ_fSJ_fLNS_15FloatRoundStyleE2EEESI_S1S_JEEENSA_5SM1004TMEM4LOAD26SM100_TMEM_LOAD_16dp256b4xES11_NS12_INS13_ILi2ELi4ELi3EEES16_NSS_INSB_IJS17_S1Q_EEENSB_IJS1Q_SD_EEEEEEENSA_17SM75_U32x4_LDSM_NENSA_21SM90_TMA_STORE_IM2COLES29_NSA_17SM90_U32x4_STSM_NENSA_39AutoVectorizingCopyWithAssumedAlignmentILi128EEEEEEvvEEEEvNT_6ParamsE) ;  /* 0xffffff74024c7950 */ /* 0x000fea0003c3ffff */
.L_x_170:
[----:B------:R-:W-:-:S00]  /*8ad0*/  BRA `(.L_x_170) ;  /* 0xfffffffc00fc7947 */ /* 0x000fc0000383ffff */
[----:B------:R-:W-:-:S00]  /*8ae0*/  NOP ;  /* 0x0000000000007918 */ /* 0x000fc00000000000 */
        /* <DEDUP_REMOVED lines=9> */
.L_x_171:


//--------------------- .nv.global.init           --------------------------
	.section	.nv.global.init,"aw",@progbits
.nv.global.init:
	.type		$str$29,@object
	.size		$str$29,($str$30 - $str$29)
$str$29:
        /*0000*/ 	.byte	0x28, 0x61, 0x64, 0x64, 0x72, 0x65, 0x73, 0x73, 0x20, 0x26, 0x20, 0x6d, 0x61, 0x73, 0x6b, 0x29
        /*0010*/ 	.byte	0x20, 0x3d, 0x3d, 0x20, 0x30, 0x00
	.type		$str$30,@object
	.size		$str$30,($str$28 - $str$30)
$str$30:
        /*0016*/ 	.byte	0x2f, 0x74, 0x6d, 0x70, 0x2f, 0x63, 0x75, 0x74, 0x6c, 0x61, 0x73, 0x73, 0x5f, 0x73, 0x77, 0x65
        /*0026*/ 	.byte	0x65, 0x70, 0x5f, 0x73, 0x72, 0x63, 0x2f, 0x69, 0x6e, 0x63, 0x6c, 0x75, 0x64, 0x65, 0x2f, 0x63
        /*0036*/ 	.byte	0x75, 0x74, 0x65, 0x2f, 0x70, 0x6f, 0x69, 0x6e, 0x74, 0x65, 0x72, 0x5f, 0x66, 0x6c, 0x61, 0x67
        /*0046*/ 	.byte	0x67, 0x65, 0x64, 0x2e, 0x68, 0x70, 0x70, 0x00
	.type		$str$28,@object
	.size		$str$28,($str$27 - $str$28)
$str$28:
        /*004e*/ 	.byte	0x2f, 0x74, 0x6d, 0x70, 0x2f, 0x63, 0x75, 0x74, 0x6c, 0x61, 0x73, 0x73, 0x5f, 0x73, 0x77, 0x65
        /*005e*/ 	.byte	0x65, 0x70, 0x5f, 0x73, 0x72, 0x63, 0x2f, 0x69, 0x6e, 0x63, 0x6c, 0x75, 0x64, 0x65, 0x2f, 0x63
        /*006e*/ 	.byte	0x75, 0x74, 0x65, 0x2f, 0x61, 0x74, 0x6f, 0x6d, 0x2f, 0x63, 0x6f, 0x70, 0x79, 0x5f, 0x74, 0x72
        /*007e*/ 	.byte	0x61, 0x69, 0x74, 0x73, 0x5f, 0x73, 0x6d, 0x31, 0x30, 0x30, 0x2e, 0x68, 0x70, 0x70, 0x00
	.type		$str$27,@object
	.size		$str$27,(__unnamed_1 - $str$27)
$str$27:
        /*008d*/ 	.byte	0x28, 0x28, 0x75, 0x69, 0x6e, 0x74, 0x33, 0x32, 0x5f, 0x74, 0x28, 0x74, 0x68, 0x72, 0x65, 0x61
        /*009d*/ 	.byte	0x64, 0x49, 0x64, 0x78, 0x2e, 0x78, 0x29, 0x20, 0x2f, 0x20, 0x33, 0x32, 0x29, 0x20, 0x25, 0x20
        /*00ad*/ 	.byte	0x34, 0x29, 0x20, 0x3d, 0x3d, 0x20, 0x28, 0x28, 0x28, 0x74, 0x6d, 0x65, 0x6d, 0x5f, 0x61, 0x64
        /*00bd*/ 	.byte	0x64, 0x72, 0x20, 0x3e, 0x3e, 0x20, 0x31, 0x36, 0x29, 0x20, 0x2f, 0x20, 0x33, 0x32, 0x29, 0x20
        /*00cd*/ 	.byte	0x25, 0x20, 0x34, 0x29, 0x00
	.type		__unnamed_1,@object
	.size		__unnamed_1,(__unnamed_2 - __unnamed_1)
__unnamed_1:
        /*00d2*/ 	.byte	0x61, 0x75, 0x74, 0x6f, 0x20, 0x63, 0x75, 0x74, 0x65, 0x3a, 0x3a, 0x61, 0x73, 0x5f, 0x70, 0x6f
        /* <DEDUP_REMOVED lines=24> */
        /*0262*/ 	.byte	0x3e, 0x3e, 0x3e, 0x5d, 0x00
	.type		__unnamed_2,@object
	.size		__unnamed_2,(.L_2 - __unnamed_2)
__unnamed_2:
        /* <DEDUP_REMOVED lines=46> */
.L_2:


//--------------------- .nv.shared._ZN7cutlass13device_kernelINS_4conv6kernel13ConvUniversalINS1_16ConvProblemShapeILNS1_8OperatorE1ELi3EEENS1_10collective14CollectiveConvINS1_47MainloopSm100TmaUmmaWarpSpecializedImplicitGemmILS5_1ELi13ELi3ELi1ELi2EN4cute5tupleIJNSA_1CILi1EEESD_SD_EEEEENSB_IJNSC_ILi64EEESG_NSB_IJSG_EEEEEENS_6half_tESJ_NSA_8TiledMMAINSA_8MMA_AtomIJNSA_20SM100_MMA_F16BF16_SSISJ_SJ_fLi64ELi64ELNSA_4UMMA5MajorE0ELSO_1ELNSN_7ScaleInE0ELSP_0EEEEEENSA_6LayoutISE_NSB_IJNSC_ILi0EEEST_ST_EEEEENSB_IJNSA_10UnderscoreESW_SW_EEEEENS7_6detail27Sm100ImplicitGemmTileTraitsINSA_20SM90_TMA_LOAD_IM2COLENSA_14ComposedLayoutINSA_7SwizzleILi3ELi4ELi3EEENSA_18smem_ptr_flag_bitsILi16EEENSS_INSB_IJNSC_ILi8EEESG_EEENSB_IJSG_SD_EEEEEEEvEENS10_INSA_13SM90_TMA_LOADENS12_IS14_S16_NSS_INSB_IJSG_S17_EEENSB_IJSD_SG_EEEEEEEvEEEENS_8epilogue10collective18CollectiveEpilogueINS1K_23Sm100TmaWarpSpecializedILi3ELi2ELi16ELb1ELb0EEEJSI_NSB_IJNSS_ISG_SD_EENSS_INSC_ILi32EEESD_EEEEESJ_NSB_IJNSB_IJllllEEESD_ST_EEESJ_S1U_NS1K_6fusion15FusionCallbacksIS1O_NS1V_17LinearCombinationISJ_fSJ_fLNS_15FloatRoundStyleE2EEESI_S1S_JEEENSA_5SM1004TMEM4LOAD26SM100_TMEM_LOAD_16dp256b4xES11_NS12_INS13_ILi2ELi4ELi3EEES16_NSS_INSB_IJS17_S1Q_EEENSB_IJS1Q_SD_EEEEEEENSA_17SM75_U32x4_LDSM_NENSA_21SM90_TMA_STORE_IM2COLES29_NSA_17SM90_U32x4_STSM_NENSA_39AutoVectorizingCopyWithAssumedAlignmentILi128EEEEEEvvEEEEvNT_6ParamsE --------------------------
	.section	.nv.shared._ZN7cutlass13device_kernelINS_4conv6kernel13ConvUniversalINS1_16ConvProblemShapeILNS1_8OperatorE1ELi3EEENS1_10collective14CollectiveConvINS1_47MainloopSm100TmaUmmaWarpSpecializedImplicitGemmILS5_1ELi13ELi3ELi1ELi2EN4cute5tupleIJNSA_1CILi1EEESD_SD_EEEEENSB_IJNSC_ILi64EEESG_NSB_IJSG_EEEEEENS_6half_tESJ_NSA_8TiledMMAINSA_8MMA_AtomIJNSA_20SM100_MMA_F16BF16_SSISJ_SJ_fLi64ELi64ELNSA_4UMMA5MajorE0ELSO_1ELNSN_7ScaleInE0ELSP_0EEEEEENSA_6LayoutISE_NSB_IJNSC_ILi0EEEST_ST_EEEEENSB_IJNSA_10UnderscoreESW_SW_EEEEENS7_6detail27Sm100ImplicitGemmTileTraitsINSA_20SM90_TMA_LOAD_IM2COLENSA_14ComposedLayoutINSA_7SwizzleILi3ELi4ELi3EEENSA_18smem_ptr_flag_bitsILi16EEENSS_INSB_IJNSC_ILi8EEESG_EEENSB_IJSG_SD_EEEEEEEvEENS10_INSA_13SM90_TMA_LOADENS12_IS14_S16_NSS_INSB_IJSG_S17_EEENSB_IJSD_SG_EEEEEEEvEEEENS_8epilogue10collective18CollectiveEpilogueINS1K_23Sm100TmaWarpSpecializedILi3ELi2ELi16ELb1ELb0EEEJSI_NSB_IJNSS_ISG_SD_EENSS_INSC_ILi32EEESD_EEEEESJ_NSB_IJNSB_IJllllEEESD_ST_EEESJ_S1U_NS1K_6fusion15FusionCallbacksIS1O_NS1V_17LinearCombinationISJ_fSJ_fLNS_15FloatRoundStyleE2EEESI_S1S_JEEENSA_5SM1004TMEM4LOAD26SM100_TMEM_LOAD_16dp256b4xES11_NS12_INS13_ILi2ELi4ELi3EEES16_NSS_INSB_IJS17_S1Q_EEENSB_IJS1Q_SD_EEEEEEENSA_17SM75_U32x4_LDSM_NENSA_21SM90_TMA_STORE_IM2COLES29_NSA_17SM90_U32x4_STSM_NENSA_39AutoVectorizingCopyWithAssumedAlignmentILi128EEEEEEvvEEEEvNT_6ParamsE,"aw",@nobits
	.sectionflags	@""
	.align	16
	.zero		1024


//--------------------- .nv.shared.reserved.0     --------------------------
	.section	.nv.shared.reserved.0,"aw",@nobits
	.weak		__nv_reservedSMEM_offset_0_alias
	.size		__nv_reservedSMEM_offset_0_alias, 0, 64
	.other		__nv_reservedSMEM_offset_0_alias,@"STO_CUDA_RESERVED_SHARED STV_DEFAULT"
__nv_reservedSMEM_offset_0_alias:
	.zero		0
.nv.shared.reserved.0:
	.zero		64
	.weak		__nv_reservedSMEM_tcgen05_partition
	.type		__nv_reservedSMEM_tcgen05_partition,@object
	.size		__nv_reservedSMEM_tcgen05_partition,(.L_0 - __nv_reservedSMEM_tcgen05_partition)
__nv_reservedSMEM_tcgen05_partition:
	.zero		32
.L_0:


//--------------------- .nv.global                --------------------------
	.section	.nv.global,"aw",@nobits
.nv.global:
	.type		_ZN39_INTERNAL_e282ce0e_4_k_cu_fd0a2801_30534cute1_E,@object
	.size		_ZN39_INTERNAL_e282ce0e_4_k_cu_fd0a2801_30534cute1_E,(_ZN39_INTERNAL_e282ce0e_4_k_cu_fd0a2801_30534cuda3std3__45__cpo6cbeginE - _ZN39_INTERNAL_e282ce0e_4_k_cu_fd0a2801_30534cute1_E)
_ZN39_INTERNAL_e282ce0e_4_k_cu_fd0a2801_30534cute1_E:
	.zero		1
	.type		_ZN39_INTERNAL_e282ce0e_4_k_cu_fd0a2801_30534cuda3std3__45__cpo6cbeginE,@object
	.size		_ZN39_INTERNAL_e282ce0e_4_k_cu_fd0a2801_30534cuda3std3__45__cpo6cbeginE,(_ZN39_INTERNAL_e282ce0e_4_k_cu_fd0a2801_30534cuda3std3__48in_placeE - _ZN39_INTERNAL_e282ce0e_4_k_cu_fd0a2801_30534cuda3std3__45__cpo6cbeginE)
_ZN39_INTERNAL_e282ce0e_4_k_cu_fd0a2801_30534cuda3std3__45__cpo6cbeginE:
	.zero		1
	.type		_ZN39_INTERNAL_e282ce0e_4_k_cu_fd0a2801_30534cuda3std3__48in_placeE,@object
	.size		_ZN39_INTERNAL_e282ce0e_4_k_cu_fd0a2801_30534cuda3std3__48in_placeE,(_ZN39_INTERNAL_e282ce0e_4_k_cu_fd0a2801_30534cuda3std6ranges3__45__cpo9iter_moveE - _ZN39_INTERNAL_e282ce0e_4_k_cu_fd0a2801_30534cuda3std3__48in_placeE)
_ZN39_INTERNAL_e282ce0e_4_k_cu_fd0a2801_30534cuda3std3__48in_placeE:
	.zero		1
	.type		_ZN39_INTERNAL_e282ce0e_4_k_cu_fd0a2801_30534cuda3std6ranges3__45__cpo9iter_moveE,@object
	.size		_ZN39_INTERNAL_e282ce0e_4_k_cu_fd0a2801_30534cuda3std6ranges3__45__cpo9iter_moveE,(_ZN39_INTERNAL_e282ce0e_4_k_cu_fd0a2801_30534cuda3std3__45__cpo5beginE - _ZN39_INTERNAL_e282ce0e_4_k_cu_fd0a2801_30534cuda3std6ranges3__45__cpo9iter_moveE)
_ZN39_INTERNAL_e282ce0e_4_k_cu_fd0a2801_30534cuda3std6ranges3__45__cpo9iter_moveE:
	.zero		1
	.type		_ZN39_INTERNAL_e282ce0e_4_k_cu_fd0a2801_30534cuda3std3__45__cpo5beginE,@object
	.size		_ZN39_INTERNAL_e282ce0e_4_k_cu_fd0a2801_30534cuda3std3__45__cpo5beginE,(_ZN39_INTERNAL_e282ce0e_4_k_cu_fd0a2801_30534cuda3std3__441_GLOBAL__N__e282ce0e_4_k_cu_fd0a2801_30536ignoreE - _ZN39_INTERNAL_e282ce0e_4_k_cu_fd0a2801_30534cuda3std3__45__cpo5beginE)
_ZN39_INTERNAL_e282ce0e_4_k_cu_fd0a2801_30534cuda3std3__45__cpo5beginE:
	.zero		1
	.type		_ZN39_INTERNAL_e282ce0e_4_k_cu_fd0a2801_30534cuda3std3__441_GLOBAL__N__e282ce0e_4_k_cu_fd0a2801_30536ignoreE,@object
	.size		_ZN39_INTERNAL_e282ce0e_4_k_cu_fd0a2801_30534cuda3std3__441_GLOBAL__N__e282ce0e_4_k_cu_fd0a2801_30536ignoreE,(_ZN39_INTERNAL_e282ce0e_4_k_cu_fd0a2801_30534cute7productE - _ZN39_INTERNAL_e282ce0e_4_k_cu_fd0a2801_30534cuda3std3__441_GLOBAL__N__e282ce0e_4_k_cu_fd0a2801_30536ignoreE)
_ZN39_INTERNAL_e282ce0e_4_k_cu_fd0a2801_30534cuda3std3__441_GLOBAL__N__e282ce0e_4_k_cu_fd0a2801_30536ignoreE:
	.zero		1
	.type		_ZN39_INTERNAL_e282ce0e_4_k_cu_fd0a2801_30534cute7productE,@object
	.size		_ZN39_INTERNAL_e282ce0e_4_k_cu_fd0a2801_30534cute7productE,(_ZN39_INTERNAL_e282ce0e_4_k_cu_fd0a2801_30534cuda3std3__45__cpo3endE - _ZN39_INTERNAL_e282ce0e_4_k_cu_fd0a2801_30534cute7productE)
_ZN39_INTERNAL_e282ce0e_4_k_cu_fd0a2801_30534cute7productE:
	.zero		1
	.type		_ZN39_INTERNAL_e282ce0e_4_k_cu_fd0a2801_30534cuda3std3__45__cpo3endE,@object
	.size		_ZN39_INTERNAL_e282ce0e_4_k_cu_fd0a2801_30534cuda3std3__45__cpo3endE,(_ZN39_INTERNAL_e282ce0e_4_k_cu_fd0a2801_30534cuda3std3__419piecewise_constructE - _ZN39_INTERNAL_e282ce0e_4_k_cu_fd0a2801_30534cuda3std3__45__cpo3endE)
_ZN39_INTERNAL_e282ce0e_4_k_cu_fd0a2801_30534cuda3std3__45__cpo3endE:
	.zero		1
	.type		_ZN39_INTERNAL_e282ce0e_4_k_cu_fd0a2801_30534cuda3std3__419piecewise_constructE,@object
	.size		_ZN39_INTERNAL_e282ce0e_4_k_cu_fd0a2801_30534cuda3std3__419piecewise_constructE,(_ZN39_INTERNAL_e282ce0e_4_k_cu_fd0a2801_30534cuda3std3__45__cpo4cendE - _ZN39_INTERNAL_e282ce0e_4_k_cu_fd0a2801_30534cuda3std3__419piecewise_constructE)
_ZN39_INTERNAL_e282ce0e_4_k_cu_fd0a2801_30534cuda3std3__419piecewise_constructE:
	.zero		1
	.type		_ZN39_INTERNAL_e282ce0e_4_k_cu_fd0a2801_30534cuda3std3__45__cpo4cendE,@object
	.size		_ZN39_INTERNAL_e282ce0e_4_k_cu_fd0a2801_30534cuda3std3__45__cpo4cendE,(_ZN39_INTERNAL_e282ce0e_4_k_cu_fd0a2801_30534cuda3std6ranges3__45__cpo4swapE - _ZN39_INTERNAL_e282ce0e_4_k_cu_fd0a2801_30534cuda3std3__45__cpo4cendE)
_ZN39_INTERNAL_e282ce0e_4_k_cu_fd0a2801_30534cuda3std3__45__cpo4cendE:
	.zero		1
	.type		_ZN39_INTERNAL_e282ce0e_4_k_cu_fd0a2801_30534cuda3std6ranges3__45__cpo4swapE,@object
	.size		_ZN39_INTERNAL_e282ce0e_4_k_cu_fd0a2801_30534cuda3std6ranges3__45__cpo4swapE,(.L_10 - _ZN39_INTERNAL_e282ce0e_4_k_cu_fd0a2801_30534cuda3std6ranges3__45__cpo4swapE)
_ZN39_INTERNAL_e282ce0e_4_k_cu_fd0a2801_30534cuda3std6ranges3__45__cpo4swapE:
	.zero		1
.L_10:


//--------------------- .nv.constant0._ZN7cutlass13device_kernelINS_4conv6kernel13ConvUniversalINS1_16ConvProblemShapeILNS1_8OperatorE1ELi3EEENS1_10collective14CollectiveConvINS1_47MainloopSm100TmaUmmaWarpSpecializedImplicitGemmILS5_1ELi13ELi3ELi1ELi2EN4cute5tupleIJNSA_1CILi1EEESD_SD_EEEEENSB_IJNSC_ILi64EEESG_NSB_IJSG_EEEEEENS_6half_tESJ_NSA_8TiledMMAINSA_8MMA_AtomIJNSA_20SM100_MMA_F16BF16_SSISJ_SJ_fLi64ELi64ELNSA_4UMMA5MajorE0ELSO_1ELNSN_7ScaleInE0ELSP_0EEEEEENSA_6LayoutISE_NSB_IJNSC_ILi0EEEST_ST_EEEEENSB_IJNSA_10UnderscoreESW_SW_EEEEENS7_6detail27Sm100ImplicitGemmTileTraitsINSA_20SM90_TMA_LOAD_IM2COLENSA_14ComposedLayoutINSA_7SwizzleILi3ELi4ELi3EEENSA_18smem_ptr_flag_bitsILi16EEENSS_INSB_IJNSC_ILi8EEESG_EEENSB_IJSG_SD_EEEEEEEvEENS10_INSA_13SM90_TMA_LOADENS12_IS14_S16_NSS_INSB_IJSG_S17_EEENSB_IJSD_SG_EEEEEEEvEEEENS_8epilogue10collective18CollectiveEpilogueINS1K_23Sm100TmaWarpSpecializedILi3ELi2ELi16ELb1ELb0EEEJSI_NSB_IJNSS_ISG_SD_EENSS_INSC_ILi32EEESD_EEEEESJ_NSB_IJNSB_IJllllEEESD_ST_EEESJ_S1U_NS1K_6fusion15FusionCallbacksIS1O_NS1V_17LinearCombinationISJ_fSJ_fLNS_15FloatRoundStyleE2EEESI_S1S_JEEENSA_5SM1004TMEM4LOAD26SM100_TMEM_LOAD_16dp256b4xES11_NS12_INS13_ILi2ELi4ELi3EEES16_NSS_INSB_IJS17_S1Q_EEENSB_IJS1Q_SD_EEEEEEENSA_17SM75_U32x4_LDSM_NENSA_21SM90_TMA_STORE_IM2COLES29_NSA_17SM90_U32x4_STSM_NENSA_39AutoVectorizingCopyWithAssumedAlignmentILi128EEEEEEvvEEEEvNT_6ParamsE --------------------------
	.section	.nv.constant0._ZN7cutlass13device_kernelINS_4conv6kernel13ConvUniversalINS1_16ConvProblemShapeILNS1_8OperatorE1ELi3EEENS1_10collective14CollectiveConvINS1_47MainloopSm100TmaUmmaWarpSpecializedImplicitGemmILS5_1ELi13ELi3ELi1ELi2EN4cute5tupleIJNSA_1CILi1EEESD_SD_EEEEENSB_IJNSC_ILi64EEESG_NSB_IJSG_EEEEEENS_6half_tESJ_NSA_8TiledMMAINSA_8MMA_AtomIJNSA_20SM100_MMA_F16BF16_SSISJ_SJ_fLi64ELi64ELNSA_4UMMA5MajorE0ELSO_1ELNSN_7ScaleInE0ELSP_0EEEEEENSA_6LayoutISE_NSB_IJNSC_ILi0EEEST_ST_EEEEENSB_IJNSA_10UnderscoreESW_SW_EEEEENS7_6detail27Sm100ImplicitGemmTileTraitsINSA_20SM90_TMA_LOAD_IM2COLENSA_14ComposedLayoutINSA_7SwizzleILi3ELi4ELi3EEENSA_18smem_ptr_flag_bitsILi16EEENSS_INSB_IJNSC_ILi8EEESG_EEENSB_IJSG_SD_EEEEEEEvEENS10_INSA_13SM90_TMA_LOADENS12_IS14_S16_NSS_INSB_IJSG_S17_EEENSB_IJSD_SG_EEEEEEEvEEEENS_8epilogue10collective18CollectiveEpilogueINS1K_23Sm100TmaWarpSpecializedILi3ELi2ELi16ELb1ELb0EEEJSI_NSB_IJNSS_ISG_SD_EENSS_INSC_ILi32EEESD_EEEEESJ_NSB_IJNSB_IJllllEEESD_ST_EEESJ_S1U_NS1K_6fusion15FusionCallbacksIS1O_NS1V_17LinearCombinationISJ_fSJ_fLNS_15FloatRoundStyleE2EEESI_S1S_JEEENSA_5SM1004TMEM4LOAD26SM100_TMEM_LOAD_16dp256b4xES11_NS12_INS13_ILi2ELi4ELi3EEES16_NSS_INSB_IJS17_S1Q_EEENSB_IJS1Q_SD_EEEEEEENSA_17SM75_U32x4_LDSM_NENSA_21SM90_TMA_STORE_IM2COLES29_NSA_17SM90_U32x4_STSM_NENSA_39AutoVectorizingCopyWithAssumedAlignmentILi128EEEEEEvvEEEEvNT_6ParamsE,"a",@progbits
	.sectionflags	@""
	.align	4
.nv.constant0._ZN7cutlass13device_kernelINS_4conv6kernel13ConvUniversalINS1_16ConvProblemShapeILNS1_8OperatorE1ELi3EEENS1_10collective14CollectiveConvINS1_47MainloopSm100TmaUmmaWarpSpecializedImplicitGemmILS5_1ELi13ELi3ELi1ELi2EN4cute5tupleIJNSA_1CILi1EEESD_SD_EEEEENSB_IJNSC_ILi64EEESG_NSB_IJSG_EEEEEENS_6half_tESJ_NSA_8TiledMMAINSA_8MMA_AtomIJNSA_20SM100_MMA_F16BF16_SSISJ_SJ_fLi64ELi64ELNSA_4UMMA5MajorE0ELSO_1ELNSN_7ScaleInE0ELSP_0EEEEEENSA_6LayoutISE_NSB_IJNSC_ILi0EEEST_ST_EEEEENSB_IJNSA_10UnderscoreESW_SW_EEEEENS7_6detail27Sm100ImplicitGemmTileTraitsINSA_20SM90_TMA_LOAD_IM2COLENSA_14ComposedLayoutINSA_7SwizzleILi3ELi4ELi3EEENSA_18smem_ptr_flag_bitsILi16EEENSS_INSB_IJNSC_ILi8EEESG_EEENSB_IJSG_SD_EEEEEEEvEENS10_INSA_13SM90_TMA_LOADENS12_IS14_S16_NSS_INSB_IJSG_S17_EEENSB_IJSD_SG_EEEEEEEvEEEENS_8epilogue10collective18CollectiveEpilogueINS1K_23Sm100TmaWarpSpecializedILi3ELi2ELi16ELb1ELb0EEEJSI_NSB_IJNSS_ISG_SD_EENSS_INSC_ILi32EEESD_EEEEESJ_NSB_IJNSB_IJllllEEESD_ST_EEESJ_S1U_NS1K_6fusion15FusionCallbacksIS1O_NS1V_17LinearCombinationISJ_fSJ_fLNS_15FloatRoundStyleE2EEESI_S1S_JEEENSA_5SM1004TMEM4LOAD26SM100_TMEM_LOAD_16dp256b4xES11_NS12_INS13_ILi2ELi4ELi3EEES16_NSS_INSB_IJS17_S1Q_EEENSB_IJS1Q_SD_EEEEEEENSA_17SM75_U32x4_LDSM_NENSA_21SM90_TMA_STORE_IM2COLES29_NSA_17SM90_U32x4_STSM_NENSA_39AutoVectorizingCopyWithAssumedAlignmentILi128EEEEEEvvEEEEvNT_6ParamsE:
	.zero		3200


//--------------------- SYMBOLS --------------------------

	.type		.nv.reservedSmem.offset0,@object
	.size		.nv.reservedSmem.offset0,0x4
	.type		.nv.reservedSmem.cap,@object
	.size		.nv.reservedSmem.cap,0x4
	.type		__assertfail,@function
